// auto-generated by cutlass_sweep.epilogue — config: {"arch": "sm_100", "cluster_m": 2, "cluster_n": 1, "dtype": "bf16", "fusion": "silu", "tile_k": 64, "tile_m": 256, "tile_n": 128}
#include "cutlass/cutlass.h"
#include "cutlass/gemm/collective/collective_builder.hpp"
#include "cutlass/gemm/device/gemm_universal_adapter.h"
#include "cutlass/gemm/kernel/gemm_universal.hpp"
#include "cutlass/epilogue/collective/collective_builder.hpp"
#include "cutlass/epilogue/fusion/operations.hpp"
#include "cutlass/epilogue/thread/activation.h"

using Elem = cutlass::bfloat16_t;
using Acc  = float;
using TileShape    = cute::Shape<cute::_256, cute::_128, cute::_64>;
using ClusterShape = cute::Shape<cute::_2, cute::_1, cute::_1>;
using FusionOp     = cutlass::epilogue::fusion::LinCombEltAct<cutlass::epilogue::thread::SiLu, Elem, Acc>;

using CollectiveEpilogue = typename cutlass::epilogue::collective::CollectiveBuilder<
    cutlass::arch::Sm100, cutlass::arch::OpClassTensorOp,
    TileShape, ClusterShape,
    cutlass::epilogue::collective::EpilogueTileAuto,
    Acc, Acc,
    Elem, cutlass::layout::RowMajor, 128 / cutlass::sizeof_bits<Elem>::value,
    Elem, cutlass::layout::RowMajor, 128 / cutlass::sizeof_bits<Elem>::value,
    cutlass::epilogue::collective::EpilogueScheduleAuto,
    FusionOp
  >::CollectiveOp;

using CollectiveMainloop = typename cutlass::gemm::collective::CollectiveBuilder<
    cutlass::arch::Sm100, cutlass::arch::OpClassTensorOp,
    Elem, cutlass::layout::RowMajor, 128 / cutlass::sizeof_bits<Elem>::value,
    Elem, cutlass::layout::ColumnMajor, 128 / cutlass::sizeof_bits<Elem>::value,
    Acc,
    TileShape, ClusterShape,
    cutlass::gemm::collective::StageCountAutoCarveout<
        static_cast<int>(sizeof(typename CollectiveEpilogue::SharedStorage))>,
    cutlass::gemm::collective::KernelScheduleAuto
  >::CollectiveOp;

using GemmKernel = cutlass::gemm::kernel::GemmUniversal<
    cute::Shape<int,int,int,int>, CollectiveMainloop, CollectiveEpilogue>;
using Gemm = cutlass::gemm::device::GemmUniversalAdapter<GemmKernel>;

auto* _anchor = &cutlass::device_kernel<GemmKernel>;


// ===== COMPILED SASS (sm_100a) =====

	.target	sm_100a

	.elftype	@"ET_EXEC"


//--------------------- .note.nv.tkinfo           --------------------------
	.section	.note.nv.tkinfo,"",@"SHT_NOTE"
	.sectionflags	@"SHF_NOTE_NV_TKINFO"
	.tkinfo
        /*0018*/ 	.word	0x00000002
        /*0030*/ 	.string	""
        /*0030*/ 	.string	"ptxas"
        /*0030*/ 	.string	"Cuda compilation tools, release 13.0, V13.0.88"
        /*0030*/ 	.string	"Build cuda_13.0.r13.0/compiler.36424714_0"
        /*0030*/ 	.string	"-arch sm_100a -m 64 "



//--------------------- .note.nv.cuinfo           --------------------------
	.section	.note.nv.cuinfo,"",@"SHT_NOTE"
	.sectionflags	@"SHF_NOTE_NV_CUINFO"
        /*0018*/ 	.short	0x0002
        /*001a*/ 	.short	0x0064
        /*001c*/ 	.short	0x0082
	.zero		2


//--------------------- .nv.info                  --------------------------
	.section	.nv.info,"",@"SHT_CUDA_INFO"
	.align	4


	//----- nvinfo : EIATTR_REGCOUNT
	.align		4
        /*0000*/ 	.byte	0x04, 0x2f
        /*0002*/ 	.short	(.L_19 - .L_18)
	.align		4
.L_18:
        /*0004*/ 	.word	index@(_ZN7cutlass13device_kernelINS_4gemm6kernel13GemmUniversalIN4cute5tupleIJiiiiEEENS1_10collective13CollectiveMmaINS1_35MainloopSm100TmaUmmaWarpSpecializedILi8ELi2ELi4ENS5_IJNS4_1CILi2EEENSA_ILi1EEESC_EEEEENS5_IJNSA_ILi256EEENSA_ILi128EEENSA_ILi64EEEEEENS_10bfloat16_tENS5_IJlSC_lEEESJ_SK_NS4_8TiledMMAINS4_8MMA_AtomIJNS4_26SM100_MMA_F16BF16_2x1SM_SSISJ_SJ_fLi256ELi128ELNS4_4UMMA5MajorE0ELSP_0ELNSO_7ScaleInE0ELSQ_0EEEEEENS4_6LayoutINS5_IJSC_SC_SC_EEENS5_IJNSA_ILi0EEESV_SV_EEEEENS5_IJNS4_10UnderscoreESY_SY_EEEEENS4_18SM100_TMA_2SM_LOADENS4_14ComposedLayoutINS4_7SwizzleILi3ELi4ELi3EEENS4_18smem_ptr_flag_bitsILi16EEENST_INS5_IJNSA_ILi8EEESH_EEENS5_IJSH_SC_EEEEEEEvNS4_8identityES11_S1B_vS1C_EENS_8epilogue10collective18CollectiveEpilogueINS1E_23Sm100TmaWarpSpecializedILi4ELi2ELi32ELb1ELb0EEEJNS5_IJSG_SG_SH_EEENS5_IJNST_ISG_SC_EENST_INSA_ILi32EEESC_EEEEESJ_SK_SJ_SK_NS1E_6fusion15FusionCallbacksIS1I_NS1O_13LinCombEltActINS1E_6thread4SiLuESJ_fSJ_fLNS_15FloatRoundStyleE2EEES1J_S1N_JEEENS4_5SM1004TMEM4LOAD26SM100_TMEM_LOAD_32dp32b32xENS4_13SM90_TMA_LOADENS12_INS13_ILi2ELi4ELi3EEES16_NST_INS5_IJS17_S1L_EEENS5_IJS1L_SC_EEEEEEENS4_39AutoVectorizingCopyWithAssumedAlignmentILi128EEENS4_14SM90_TMA_STOREES25_S27_S27_EEEvvEEEEvNT_6ParamsE)
        /*0008*/ 	.word	0x000000a2


	//----- nvinfo : EIATTR_FRAME_SIZE
	.align		4
.L_19:
        /*000c*/ 	.byte	0x04, 0x11
        /*000e*/ 	.short	(.L_21 - .L_20)
	.align		4
.L_20:
        /*0010*/ 	.word	index@($__internal_3_$__cuda_sm20_rcp_rn_f32_slowpath)
        /*0014*/ 	.word	0x00000000


	//----- nvinfo : EIATTR_FRAME_SIZE
	.align		4
.L_21:
        /*0018*/ 	.byte	0x04, 0x11
        /*001a*/ 	.short	(.L_23 - .L_22)
	.align		4
.L_22:
        /*001c*/ 	.word	index@($__internal_2_$__cuda_sm10x_tcgen05_guardrail_trap_unallocated_columns_being_dealloced)
        /*0020*/ 	.word	0x00000000


	//----- nvinfo : EIATTR_FRAME_SIZE
	.align		4
.L_23:
        /*0024*/ 	.byte	0x04, 0x11
        /*0026*/ 	.short	(.L_25 - .L_24)
	.align		4
.L_24:
        /*0028*/ 	.word	index@($__internal_1_$__cuda_sm10x_tcgen05_guardrail_trap_phase_invalid_during_alloc)
        /*002c*/ 	.word	0x00000000


	//----- nvinfo : EIATTR_FRAME_SIZE
	.align		4
.L_25:
        /*0030*/ 	.byte	0x04, 0x11
        /*0032*/ 	.short	(.L_27 - .L_26)
	.align		4
.L_26:
        /*0034*/ 	.word	index@($__internal_0_$__cuda_sm10x_tcgen05_guardrail_trap_col_being_dealloced_not_returned_by_alloc)
        /*0038*/ 	.word	0x00000000


	//----- nvinfo : EIATTR_FRAME_SIZE
	.align		4
.L_27:
        /*003c*/ 	.byte	0x04, 0x11
        /*003e*/ 	.short	(.L_29 - .L_28)
	.align		4
.L_28:
        /*0040*/ 	.word	index@(_ZN7cutlass13device_kernelINS_4gemm6kernel13GemmUniversalIN4cute5tupleIJiiiiEEENS1_10collective13CollectiveMmaINS1_35MainloopSm100TmaUmmaWarpSpecializedILi8ELi2ELi4ENS5_IJNS4_1CILi2EEENSA_ILi1EEESC_EEEEENS5_IJNSA_ILi256EEENSA_ILi128EEENSA_ILi64EEEEEENS_10bfloat16_tENS5_IJlSC_lEEESJ_SK_NS4_8TiledMMAINS4_8MMA_AtomIJNS4_26SM100_MMA_F16BF16_2x1SM_SSISJ_SJ_fLi256ELi128ELNS4_4UMMA5MajorE0ELSP_0ELNSO_7ScaleInE0ELSQ_0EEEEEENS4_6LayoutINS5_IJSC_SC_SC_EEENS5_IJNSA_ILi0EEESV_SV_EEEEENS5_IJNS4_10UnderscoreESY_SY_EEEEENS4_18SM100_TMA_2SM_LOADENS4_14ComposedLayoutINS4_7SwizzleILi3ELi4ELi3EEENS4_18smem_ptr_flag_bitsILi16EEENST_INS5_IJNSA_ILi8EEESH_EEENS5_IJSH_SC_EEEEEEEvNS4_8identityES11_S1B_vS1C_EENS_8epilogue10collective18CollectiveEpilogueINS1E_23Sm100TmaWarpSpecializedILi4ELi2ELi32ELb1ELb0EEEJNS5_IJSG_SG_SH_EEENS5_IJNST_ISG_SC_EENST_INSA_ILi32EEESC_EEEEESJ_SK_SJ_SK_NS1E_6fusion15FusionCallbacksIS1I_NS1O_13LinCombEltActINS1E_6thread4SiLuESJ_fSJ_fLNS_15FloatRoundStyleE2EEES1J_S1N_JEEENS4_5SM1004TMEM4LOAD26SM100_TMEM_LOAD_32dp32b32xENS4_13SM90_TMA_LOADENS12_INS13_ILi2ELi4ELi3EEES16_NST_INS5_IJS17_S1L_EEENS5_IJS1L_SC_EEEEEEENS4_39AutoVectorizingCopyWithAssumedAlignmentILi128EEENS4_14SM90_TMA_STOREES25_S27_S27_EEEvvEEEEvNT_6ParamsE)
        /*0044*/ 	.word	0x00000000


	//----- nvinfo : EIATTR_MIN_STACK_SIZE
	.align		4
.L_29:
        /*0048*/ 	.byte	0x04, 0x12
        /*004a*/ 	.short	(.L_31 - .L_30)
	.align		4
.L_30:
        /*004c*/ 	.word	index@(_ZN7cutlass13device_kernelINS_4gemm6kernel13GemmUniversalIN4cute5tupleIJiiiiEEENS1_10collective13CollectiveMmaINS1_35MainloopSm100TmaUmmaWarpSpecializedILi8ELi2ELi4ENS5_IJNS4_1CILi2EEENSA_ILi1EEESC_EEEEENS5_IJNSA_ILi256EEENSA_ILi128EEENSA_ILi64EEEEEENS_10bfloat16_tENS5_IJlSC_lEEESJ_SK_NS4_8TiledMMAINS4_8MMA_AtomIJNS4_26SM100_MMA_F16BF16_2x1SM_SSISJ_SJ_fLi256ELi128ELNS4_4UMMA5MajorE0ELSP_0ELNSO_7ScaleInE0ELSQ_0EEEEEENS4_6LayoutINS5_IJSC_SC_SC_EEENS5_IJNSA_ILi0EEESV_SV_EEEEENS5_IJNS4_10UnderscoreESY_SY_EEEEENS4_18SM100_TMA_2SM_LOADENS4_14ComposedLayoutINS4_7SwizzleILi3ELi4ELi3EEENS4_18smem_ptr_flag_bitsILi16EEENST_INS5_IJNSA_ILi8EEESH_EEENS5_IJSH_SC_EEEEEEEvNS4_8identityES11_S1B_vS1C_EENS_8epilogue10collective18CollectiveEpilogueINS1E_23Sm100TmaWarpSpecializedILi4ELi2ELi32ELb1ELb0EEEJNS5_IJSG_SG_SH_EEENS5_IJNST_ISG_SC_EENST_INSA_ILi32EEESC_EEEEESJ_SK_SJ_SK_NS1E_6fusion15FusionCallbacksIS1I_NS1O_13LinCombEltActINS1E_6thread4SiLuESJ_fSJ_fLNS_15FloatRoundStyleE2EEES1J_S1N_JEEENS4_5SM1004TMEM4LOAD26SM100_TMEM_LOAD_32dp32b32xENS4_13SM90_TMA_LOADENS12_INS13_ILi2ELi4ELi3EEES16_NST_INS5_IJS17_S1L_EEENS5_IJS1L_SC_EEEEEEENS4_39AutoVectorizingCopyWithAssumedAlignmentILi128EEENS4_14SM90_TMA_STOREES25_S27_S27_EEEvvEEEEvNT_6ParamsE)
        /*0050*/ 	.word	0x00000000
.L_31:


//--------------------- .nv.compat                --------------------------
	.section	.nv.compat,"",@"SHT_CUDA_COMPAT_INFO"
	.align	4
        /*0000*/ 	.byte	0x02, 0x09, 0x01, 0x00, 0x02, 0x02, 0x02, 0x00, 0x02, 0x05, 0x05, 0x00, 0x03, 0x07, 0x01, 0x01
        /*0010*/ 	.byte	0x02, 0x03, 0x01, 0x00, 0x02, 0x06, 0x01, 0x00, 0x04, 0x0b, 0x08, 0x00, 0x09, 0x00, 0x00, 0x00
        /*0020*/ 	.byte	0x00, 0x00, 0x00, 0x00


//--------------------- .nv.info._ZN7cutlass13device_kernelINS_4gemm6kernel13GemmUniversalIN4cute5tupleIJiiiiEEENS1_10collective13CollectiveMmaINS1_35MainloopSm100TmaUmmaWarpSpecializedILi8ELi2ELi4ENS5_IJNS4_1CILi2EEENSA_ILi1EEESC_EEEEENS5_IJNSA_ILi256EEENSA_ILi128EEENSA_ILi64EEEEEENS_10bfloat16_tENS5_IJlSC_lEEESJ_SK_NS4_8TiledMMAINS4_8MMA_AtomIJNS4_26SM100_MMA_F16BF16_2x1SM_SSISJ_SJ_fLi256ELi128ELNS4_4UMMA5MajorE0ELSP_0ELNSO_7ScaleInE0ELSQ_0EEEEEENS4_6LayoutINS5_IJSC_SC_SC_EEENS5_IJNSA_ILi0EEESV_SV_EEEEENS5_IJNS4_10UnderscoreESY_SY_EEEEENS4_18SM100_TMA_2SM_LOADENS4_14ComposedLayoutINS4_7SwizzleILi3ELi4ELi3EEENS4_18smem_ptr_flag_bitsILi16EEENST_INS5_IJNSA_ILi8EEESH_EEENS5_IJSH_SC_EEEEEEEvNS4_8identityES11_S1B_vS1C_EENS_8epilogue10collective18CollectiveEpilogueINS1E_23Sm100TmaWarpSpecializedILi4ELi2ELi32ELb1ELb0EEEJNS5_IJSG_SG_SH_EEENS5_IJNST_ISG_SC_EENST_INSA_ILi32EEESC_EEEEESJ_SK_SJ_SK_NS1E_6fusion15FusionCallbacksIS1I_NS1O_13LinCombEltActINS1E_6thread4SiLuESJ_fSJ_fLNS_15FloatRoundStyleE2EEES1J_S1N_JEEENS4_5SM1004TMEM4LOAD26SM100_TMEM_LOAD_32dp32b32xENS4_13SM90_TMA_LOADENS12_INS13_ILi2ELi4ELi3EEES16_NST_INS5_IJS17_S1L_EEENS5_IJS1L_SC_EEEEEEENS4_39AutoVectorizingCopyWithAssumedAlignmentILi128EEENS4_14SM90_TMA_STOREES25_S27_S27_EEEvvEEEEvNT_6ParamsE --------------------------
	.section	.nv.info._ZN7cutlass13device_kernelINS_4gemm6kernel13GemmUniversalIN4cute5tupleIJiiiiEEENS1_10collective13CollectiveMmaINS1_35MainloopSm100TmaUmmaWarpSpecializedILi8ELi2ELi4ENS5_IJNS4_1CILi2EEENSA_ILi1EEESC_EEEEENS5_IJNSA_ILi256EEENSA_ILi128EEENSA_ILi64EEEEEENS_10bfloat16_tENS5_IJlSC_lEEESJ_SK_NS4_8TiledMMAINS4_8MMA_AtomIJNS4_26SM100_MMA_F16BF16_2x1SM_SSISJ_SJ_fLi256ELi128ELNS4_4UMMA5MajorE0ELSP_0ELNSO_7ScaleInE0ELSQ_0EEEEEENS4_6LayoutINS5_IJSC_SC_SC_EEENS5_IJNSA_ILi0EEESV_SV_EEEEENS5_IJNS4_10UnderscoreESY_SY_EEEEENS4_18SM100_TMA_2SM_LOADENS4_14ComposedLayoutINS4_7SwizzleILi3ELi4ELi3EEENS4_18smem_ptr_flag_bitsILi16EEENST_INS5_IJNSA_ILi8EEESH_EEENS5_IJSH_SC_EEEEEEEvNS4_8identityES11_S1B_vS1C_EENS_8epilogue10collective18CollectiveEpilogueINS1E_23Sm100TmaWarpSpecializedILi4ELi2ELi32ELb1ELb0EEEJNS5_IJSG_SG_SH_EEENS5_IJNST_ISG_SC_EENST_INSA_ILi32EEESC_EEEEESJ_SK_SJ_SK_NS1E_6fusion15FusionCallbacksIS1I_NS1O_13LinCombEltActINS1E_6thread4SiLuESJ_fSJ_fLNS_15FloatRoundStyleE2EEES1J_S1N_JEEENS4_5SM1004TMEM4LOAD26SM100_TMEM_LOAD_32dp32b32xENS4_13SM90_TMA_LOADENS12_INS13_ILi2ELi4ELi3EEES16_NST_INS5_IJS17_S1L_EEENS5_IJS1L_SC_EEEEEEENS4_39AutoVectorizingCopyWithAssumedAlignmentILi128EEENS4_14SM90_TMA_STOREES25_S27_S27_EEEvvEEEEvNT_6ParamsE,"",@"SHT_CUDA_INFO"
	.sectionflags	@""
	.align	4


	//----- nvinfo : EIATTR_CUDA_API_VERSION
	.align		4
        /*0000*/ 	.byte	0x04, 0x37
        /*0002*/ 	.short	(.L_33 - .L_32)
.L_32:
        /*0004*/ 	.word	0x00000082


	//----- nvinfo : EIATTR_KPARAM_INFO
	.align		4
.L_33:
        /*0008*/ 	.byte	0x04, 0x17
        /*000a*/ 	.short	(.L_35 - .L_34)
.L_34:
        /*000c*/ 	.word	0x00000000
        /*0010*/ 	.short	0x0000
        /*0012*/ 	.short	0x0000
        /*0014*/ 	.byte	0x00, 0xf0, 0x01, 0x20


	//----- nvinfo : EIATTR_AT_ENTRY_FRAGMENTS
	.align		4
.L_35:
        /*0018*/ 	.byte	0x04, 0x4f
        /*001a*/ 	.short	(.L_37 - .L_36)


	//   ....[0]....
.L_36:
        /*001c*/ 	.word	0x00000007


	//----- nvinfo : EIATTR_RESERVED_SMEM_USED
	.align		4
.L_37:
        /*0020*/ 	.byte	0x01, 0x41
	.zero		2


	//----- nvinfo : EIATTR_SPARSE_MMA_MASK
	.align		4
        /*0024*/ 	.byte	0x03, 0x50
        /*0026*/ 	.short	0x0000


	//----- nvinfo : EIATTR_TCGEN05_2CTA_USED
	.align		4
        /*0028*/ 	.byte	0x01, 0x52
	.zero		2


	//----- nvinfo : EIATTR_MAXREG_COUNT
	.align		4
        /*002c*/ 	.byte	0x03, 0x1b
        /*002e*/ 	.short	0x00ff


	//----- nvinfo : EIATTR_NUM_BARRIERS
	.align		4
        /*0030*/ 	.byte	0x02, 0x4c
        /*0032*/ 	.byte	0x07
	.zero		1


	//----- nvinfo : EIATTR_EXTERNS
	.align		4
        /*0034*/ 	.byte	0x04, 0x0f
        /*0036*/ 	.short	(.L_39 - .L_38)


	//   ....[0]....
	.align		4
.L_38:
        /*0038*/ 	.word	index@(__assertfail)


	//----- nvinfo : EIATTR_MERCURY_ISA_VERSION
	.align		4
.L_39:
        /*003c*/ 	.byte	0x03, 0x5f
        /*003e*/ 	.short	0x0101


	//----- nvinfo : EIATTR_INT_WARP_WIDE_INSTR_OFFSETS
	.align		4
        /*0040*/ 	.byte	0x04, 0x31
        /*0042*/ 	.short	(.L_41 - .L_40)


	//   ....[0]....
.L_40:
        /*0044*/ 	.word	0x00000d60


	//   ....[1]....
        /*0048*/ 	.word	0x00000e00


	//   ....[2]....
        /*004c*/ 	.word	0x00002150


	//   ....[3]....
        /*0050*/ 	.word	0x00004260


	//   ....[4]....
        /*0054*/ 	.word	0x00004290


	//   ....[5]....
        /*0058*/ 	.word	0x000042e0


	//   ....[6]....
        /*005c*/ 	.word	0x00004c00


	//   ....[7]....
        /*0060*/ 	.word	0x00004c60


	//   ....[8]....
        /*0064*/ 	.word	0x00004d40


	//   ....[9]....
        /*0068*/ 	.word	0x00004db0


	//   ....[10]....
        /*006c*/ 	.word	0x00004ec0


	//   ....[11]....
        /*0070*/ 	.word	0x00004f50


	//   ....[12]....
        /*0074*/ 	.word	0x00005120


	//   ....[13]....
        /*0078*/ 	.word	0x00005280


	//   ....[14]....
        /*007c*/ 	.word	0x00006180


	//----- nvinfo : EIATTR_COOP_GROUP_MASK_REGIDS
	.align		4
.L_41:
        /*0080*/ 	.byte	0x04, 0x29
        /*0082*/ 	.short	(.L_43 - .L_42)


	//   ....[0]....
.L_42:
        /*0084*/ 	.word	0xffffffff


	//   ....[1]....
        /*0088*/ 	.word	0xffffffff


	//   ....[2]....
        /*008c*/ 	.word	0xffffffff


	//   ....[3]....
        /*0090*/ 	.word	0xffffffff


	//   ....[4]....
        /*0094*/ 	.word	0xffffffff


	//   ....[5]....
        /*0098*/ 	.word	0xffffffff


	//   ....[6]....
        /*009c*/ 	.word	0xffffffff


	//   ....[7]....
        /*00a0*/ 	.word	0xffffffff


	//   ....[8]....
        /*00a4*/ 	.word	0xffffffff


	//   ....[9]....
        /*00a8*/ 	.word	0xffffffff


	//   ....[10]....
        /*00ac*/ 	.word	0xffffffff


	//   ....[11]....
        /*00b0*/ 	.word	0xffffffff


	//   ....[12]....
        /*00b4*/ 	.word	0xffffffff


	//   ....[13]....
        /*00b8*/ 	.word	0xffffffff


	//----- nvinfo : EIATTR_COOP_GROUP_INSTR_OFFSETS
	.align		4
.L_43:
        /*00bc*/ 	.byte	0x04, 0x28
        /*00be*/ 	.short	(.L_45 - .L_44)


	//   ....[0]....
.L_44:
        /*00c0*/ 	.word	0x000000c0


	//   ....[1]....
        /*00c4*/ 	.word	0x000004d0


	//   ....[2]....
        /*00c8*/ 	.word	0x000006d0


	//   ....[3]....
        /*00cc*/ 	.word	0x00000860


	//   ....[4]....
        /*00d0*/ 	.word	0x00000950


	//   ....[5]....
        /*00d4*/ 	.word	0x00000ab0


	//   ....[6]....
        /*00d8*/ 	.word	0x00000c40


	//   ....[7]....
        /*00dc*/ 	.word	0x00000e80


	//   ....[8]....
        /*00e0*/ 	.word	0x00002030


	//   ....[9]....
        /*00e4*/ 	.word	0x00003050


	//   ....[10]....
        /*00e8*/ 	.word	0x00003520


	//   ....[11]....
        /*00ec*/ 	.word	0x00003550


	//   ....[12]....
        /*00f0*/ 	.word	0x00004170


	//   ....[13]....
        /*00f4*/ 	.word	0x00004380


	//----- nvinfo : EIATTR_VRC_CTA_INIT_COUNT
	.align		4
.L_45:
        /*00f8*/ 	.byte	0x02, 0x4a
        /*00fa*/ 	.byte	0x80
	.zero		1


	//----- nvinfo : EIATTR_SYSCALL_OFFSETS
	.align		4
        /*00fc*/ 	.byte	0x04, 0x46
        /*00fe*/ 	.short	(.L_47 - .L_46)


	//   ....[0]....
.L_46:
        /*0100*/ 	.word	0x00005c60


	//   ....[1]....
        /*0104*/ 	.word	0x00005d50


	//   ....[2]....
        /*0108*/ 	.word	0x00006690


	//----- nvinfo : EIATTR_MBARRIER_INSTR_OFFSETS
	.align		4
.L_47:
        /*010c*/ 	.byte	0x04, 0x39
        /*010e*/ 	.short	(.L_49 - .L_48)


	//   ....[0]....
.L_48:
        /*0110*/ 	.word	0x000005c0
        /*0114*/ 	.word	0x000000ff
        /*0118*/ 	.word	0x00000000
        /*011c*/ 	.short	0x0100
        /*011e*/ 	.byte	0x08
	.zero		1


	//   ....[1]....
        /*0120*/ 	.word	0x000005d0
        /*0124*/ 	.word	0x000000ff
        /*0128*/ 	.word	0x00000040
        /*012c*/ 	.short	0x0100
        /*012e*/ 	.byte	0x08
	.zero		1


	//   ....[2]....
        /*0130*/ 	.word	0x000005e0
        /*0134*/ 	.word	0x000000ff
        /*0138*/ 	.word	0x00000008
        /*013c*/ 	.short	0x0100
        /*013e*/ 	.byte	0x08
	.zero		1


	//   ....[3]....
        /*0140*/ 	.word	0x000005f0
        /*0144*/ 	.word	0x000000ff
        /*0148*/ 	.word	0x00000048
        /*014c*/ 	.short	0x0100
        /*014e*/ 	.byte	0x08
	.zero		1


	//   ....[4]....
        /*0150*/ 	.word	0x00000600
        /*0154*/ 	.word	0x000000ff
        /*0158*/ 	.word	0x00000010
        /*015c*/ 	.short	0x0100
        /*015e*/ 	.byte	0x08
	.zero		1


	//   ....[5]....
        /*0160*/ 	.word	0x00000610
        /*0164*/ 	.word	0x000000ff
        /*0168*/ 	.word	0x00000050
        /*016c*/ 	.short	0x0100
        /*016e*/ 	.byte	0x08
	.zero		1


	//   ....[6]....
        /*0170*/ 	.word	0x00000620
        /*0174*/ 	.word	0x000000ff
        /*0178*/ 	.word	0x00000018
        /*017c*/ 	.short	0x0100
        /*017e*/ 	.byte	0x08
	.zero		1


	//   ....[7]....
        /*0180*/ 	.word	0x00000630
        /*0184*/ 	.word	0x000000ff
        /*0188*/ 	.word	0x00000058
        /*018c*/ 	.short	0x0100
        /*018e*/ 	.byte	0x08
	.zero		1


	//   ....[8]....
        /*0190*/ 	.word	0x00000640
        /*0194*/ 	.word	0x000000ff
        /*0198*/ 	.word	0x00000020
        /*019c*/ 	.short	0x0100
        /*019e*/ 	.byte	0x08
	.zero		1


	//   ....[9]....
        /*01a0*/ 	.word	0x00000650
        /*01a4*/ 	.word	0x000000ff
        /*01a8*/ 	.word	0x00000060
        /*01ac*/ 	.short	0x0100
        /*01ae*/ 	.byte	0x08
	.zero		1


	//   ....[10]....
        /*01b0*/ 	.word	0x00000660
        /*01b4*/ 	.word	0x000000ff
        /*01b8*/ 	.word	0x00000028
        /*01bc*/ 	.short	0x0100
        /*01be*/ 	.byte	0x08
	.zero		1


	//   ....[11]....
        /*01c0*/ 	.word	0x00000670
        /*01c4*/ 	.word	0x000000ff
        /*01c8*/ 	.word	0x00000068
        /*01cc*/ 	.short	0x0100
        /*01ce*/ 	.byte	0x08
	.zero		1


	//   ....[12]....
        /*01d0*/ 	.word	0x00000680
        /*01d4*/ 	.word	0x000000ff
        /*01d8*/ 	.word	0x00000030
        /*01dc*/ 	.short	0x0100
        /*01de*/ 	.byte	0x08
	.zero		1


	//   ....[13]....
        /*01e0*/ 	.word	0x00000690
        /*01e4*/ 	.word	0x000000ff
        /*01e8*/ 	.word	0x00000070
        /*01ec*/ 	.short	0x0100
        /*01ee*/ 	.byte	0x08
	.zero		1


	//   ....[14]....
        /*01f0*/ 	.word	0x000006a0
        /*01f4*/ 	.word	0x000000ff
        /*01f8*/ 	.word	0x00000038
        /*01fc*/ 	.short	0x0100
        /*01fe*/ 	.byte	0x08
	.zero		1


	//   ....[15]....
        /*0200*/ 	.word	0x000006b0
        /*0204*/ 	.word	0x000000ff
        /*0208*/ 	.word	0x00000078
        /*020c*/ 	.short	0x0100
        /*020e*/ 	.byte	0x08
	.zero		1


	//   ....[16]....
        /*0210*/ 	.word	0x000007d0
        /*0214*/ 	.word	0x000000ff
        /*0218*/ 	.word	0x00000080
        /*021c*/ 	.short	0x0100
        /*021e*/ 	.byte	0x09
	.zero		1


	//   ....[17]....
        /*0220*/ 	.word	0x000007e0
        /*0224*/ 	.word	0x000000ff
        /*0228*/ 	.word	0x000000a0
        /*022c*/ 	.short	0x0100
        /*022e*/ 	.byte	0x09
	.zero		1


	//   ....[18]....
        /*0230*/ 	.word	0x000007f0
        /*0234*/ 	.word	0x000000ff
        /*0238*/ 	.word	0x00000088
        /*023c*/ 	.short	0x0100
        /*023e*/ 	.byte	0x09
	.zero		1


	//   ....[19]....
        /*0240*/ 	.word	0x00000800
        /*0244*/ 	.word	0x000000ff
        /*0248*/ 	.word	0x000000a8
        /*024c*/ 	.short	0x0100
        /*024e*/ 	.byte	0x09
	.zero		1


	//   ....[20]....
        /*0250*/ 	.word	0x00000810
        /*0254*/ 	.word	0x000000ff
        /*0258*/ 	.word	0x00000090
        /*025c*/ 	.short	0x0100
        /*025e*/ 	.byte	0x09
	.zero		1


	//   ....[21]....
        /*0260*/ 	.word	0x00000820
        /*0264*/ 	.word	0x000000ff
        /*0268*/ 	.word	0x000000b0
        /*026c*/ 	.short	0x0100
        /*026e*/ 	.byte	0x09
	.zero		1


	//   ....[22]....
        /*0270*/ 	.word	0x00000830
        /*0274*/ 	.word	0x000000ff
        /*0278*/ 	.word	0x00000098
        /*027c*/ 	.short	0x0100
        /*027e*/ 	.byte	0x09
	.zero		1


	//   ....[23]....
        /*0280*/ 	.word	0x00000840
        /*0284*/ 	.word	0x000000ff
        /*0288*/ 	.word	0x000000b8
        /*028c*/ 	.short	0x0100
        /*028e*/ 	.byte	0x09
	.zero		1


	//   ....[24]....
        /*0290*/ 	.word	0x00000920
        /*0294*/ 	.word	0x000000ff
        /*0298*/ 	.word	0x000000c0
        /*029c*/ 	.short	0x0100
        /*029e*/ 	.byte	0x08
	.zero		1


	//   ....[25]....
        /*02a0*/ 	.word	0x00000930
        /*02a4*/ 	.word	0x000000ff
        /*02a8*/ 	.word	0x000000c8
        /*02ac*/ 	.short	0x0100
        /*02ae*/ 	.byte	0x08
	.zero		1


	//   ....[26]....
        /*02b0*/ 	.word	0x00000a60
        /*02b4*/ 	.word	0x000000ff
        /*02b8*/ 	.word	0x000000d0
        /*02bc*/ 	.short	0x0100
        /*02be*/ 	.byte	0x08
	.zero		1


	//   ....[27]....
        /*02c0*/ 	.word	0x00000a70
        /*02c4*/ 	.word	0x000000ff
        /*02c8*/ 	.word	0x000000e0
        /*02cc*/ 	.short	0x0100
        /*02ce*/ 	.byte	0x08
	.zero		1


	//   ....[28]....
        /*02d0*/ 	.word	0x00000a80
        /*02d4*/ 	.word	0x000000ff
        /*02d8*/ 	.word	0x000000d8
        /*02dc*/ 	.short	0x0100
        /*02de*/ 	.byte	0x08
	.zero		1


	//   ....[29]....
        /*02e0*/ 	.word	0x00000a90
        /*02e4*/ 	.word	0x000000ff
        /*02e8*/ 	.word	0x000000e8
        /*02ec*/ 	.short	0x0100
        /*02ee*/ 	.byte	0x08
	.zero		1


	//   ....[30]....
        /*02f0*/ 	.word	0x00000bb0
        /*02f4*/ 	.word	0x000000ff
        /*02f8*/ 	.word	0x000000f0
        /*02fc*/ 	.short	0x0100
        /*02fe*/ 	.byte	0x09
	.zero		1


	//   ....[31]....
        /*0300*/ 	.word	0x00000bc0
        /*0304*/ 	.word	0x000000ff
        /*0308*/ 	.word	0x00000110
        /*030c*/ 	.short	0x0100
        /*030e*/ 	.byte	0x09
	.zero		1


	//   ....[32]....
        /*0310*/ 	.word	0x00000bd0
        /*0314*/ 	.word	0x000000ff
        /*0318*/ 	.word	0x000000f8
        /*031c*/ 	.short	0x0100
        /*031e*/ 	.byte	0x09
	.zero		1


	//   ....[33]....
        /*0320*/ 	.word	0x00000be0
        /*0324*/ 	.word	0x000000ff
        /*0328*/ 	.word	0x00000118
        /*032c*/ 	.short	0x0100
        /*032e*/ 	.byte	0x09
	.zero		1


	//   ....[34]....
        /*0330*/ 	.word	0x00000bf0
        /*0334*/ 	.word	0x000000ff
        /*0338*/ 	.word	0x00000100
        /*033c*/ 	.short	0x0100
        /*033e*/ 	.byte	0x09
	.zero		1


	//   ....[35]....
        /*0340*/ 	.word	0x00000c00
        /*0344*/ 	.word	0x000000ff
        /*0348*/ 	.word	0x00000120
        /*034c*/ 	.short	0x0100
        /*034e*/ 	.byte	0x09
	.zero		1


	//   ....[36]....
        /*0350*/ 	.word	0x00000c10
        /*0354*/ 	.word	0x000000ff
        /*0358*/ 	.word	0x00000108
        /*035c*/ 	.short	0x0100
        /*035e*/ 	.byte	0x09
	.zero		1


	//   ....[37]....
        /*0360*/ 	.word	0x00000c20
        /*0364*/ 	.word	0x000000ff
        /*0368*/ 	.word	0x00000128
        /*036c*/ 	.short	0x0100
        /*036e*/ 	.byte	0x09
	.zero		1


	//   ....[38]....
        /*0370*/ 	.word	0x00000d10
        /*0374*/ 	.word	0x000000ff
        /*0378*/ 	.word	0x00000130
        /*037c*/ 	.short	0x0100
        /*037e*/ 	.byte	0x08
	.zero		1


	//   ....[39]....
        /*0380*/ 	.word	0x00000d20
        /*0384*/ 	.word	0x000000ff
        /*0388*/ 	.word	0x00000140
        /*038c*/ 	.short	0x0100
        /*038e*/ 	.byte	0x08
	.zero		1


	//   ....[40]....
        /*0390*/ 	.word	0x00000d30
        /*0394*/ 	.word	0x000000ff
        /*0398*/ 	.word	0x00000138
        /*039c*/ 	.short	0x0100
        /*039e*/ 	.byte	0x08
	.zero		1


	//   ....[41]....
        /*03a0*/ 	.word	0x00000d40
        /*03a4*/ 	.word	0x000000ff
        /*03a8*/ 	.word	0x00000148
        /*03ac*/ 	.short	0x0100
        /*03ae*/ 	.byte	0x08
	.zero		1


	//   ....[42]....
        /*03b0*/ 	.word	0x00000e30
        /*03b4*/ 	.word	0x000000ff
        /*03b8*/ 	.word	0x00000150
        /*03bc*/ 	.short	0x0100
        /*03be*/ 	.byte	0x07
	.zero		1


	//   ....[43]....
        /*03c0*/ 	.word	0x00001820
        /*03c4*/ 	.word	0x00000002
        /*03c8*/ 	.word	0x00000140
        /*03cc*/ 	.short	0x010a
        /*03ce*/ 	.byte	0xff
	.zero		1


	//   ....[44]....
        /*03d0*/ 	.word	0x00001850
        /*03d4*/ 	.word	0x00000002
        /*03d8*/ 	.word	0x00000130
        /*03dc*/ 	.short	0x0101
        /*03de*/ 	.byte	0xff
	.zero		1


	//   ....[45]....
        /*03e0*/ 	.word	0x00001920
        /*03e4*/ 	.word	0x000000ff
        /*03e8*/ 	.word	0x00000040
        /*03ec*/ 	.short	0x010a
        /*03ee*/ 	.byte	0x08
	.zero		1


	//   ....[46]....
        /*03f0*/ 	.word	0x00001a20
        /*03f4*/ 	.word	0x000000ff
        /*03f8*/ 	.word	0x00000040
        /*03fc*/ 	.short	0x010a
        /*03fe*/ 	.byte	0x21
	.zero		1


	//   ....[47]....
        /*0400*/ 	.word	0x00001bd0
        /*0404*/ 	.word	0x000000ff
        /*0408*/ 	.word	0x00000040
        /*040c*/ 	.short	0x010a
        /*040e*/ 	.byte	0x08
	.zero		1


	//   ....[48]....
        /*0410*/ 	.word	0x00001cf0
        /*0414*/ 	.word	0x000000ff
        /*0418*/ 	.word	0x000000c8
        /*041c*/ 	.short	0x0101
        /*041e*/ 	.byte	0x06
	.zero		1


	//   ....[49]....
        /*0420*/ 	.word	0x00001d00
        /*0424*/ 	.word	0x000000ff
        /*0428*/ 	.word	0x00000040
        /*042c*/ 	.short	0x010a
        /*042e*/ 	.byte	0x08
	.zero		1


	//   ....[50]....
        /*0430*/ 	.word	0x00001d80
        /*0434*/ 	.word	0x000000ff
        /*0438*/ 	.word	0x00000040
        /*043c*/ 	.short	0x010a
        /*043e*/ 	.byte	0x11
	.zero		1


	//   ....[51]....
        /*0440*/ 	.word	0x00001f10
        /*0444*/ 	.word	0x000000ff
        /*0448*/ 	.word	0x00000040
        /*044c*/ 	.short	0x010a
        /*044e*/ 	.byte	0x08
	.zero		1


	//   ....[52]....
        /*0450*/ 	.word	0x00002060
        /*0454*/ 	.word	0x00000002
        /*0458*/ 	.word	0x000000d0
        /*045c*/ 	.short	0x010a
        /*045e*/ 	.byte	0xff
	.zero		1


	//   ....[53]....
        /*0460*/ 	.word	0x00002120
        /*0464*/ 	.word	0x00000002
        /*0468*/ 	.word	0x00000000
        /*046c*/ 	.short	0x0101
        /*046e*/ 	.byte	0xff
	.zero		1


	//   ....[54]....
        /*0470*/ 	.word	0x00002680
        /*0474*/ 	.word	0x000000ff
        /*0478*/ 	.word	0x00000000
        /*047c*/ 	.short	0x010a
        /*047e*/ 	.byte	0x04
	.zero		1


	//   ....[55]....
        /*0480*/ 	.word	0x00002710
        /*0484*/ 	.word	0x000000ff
        /*0488*/ 	.word	0x00000000
        /*048c*/ 	.short	0x010a
        /*048e*/ 	.byte	0x04
	.zero		1


	//   ....[56]....
        /*0490*/ 	.word	0x000027a0
        /*0494*/ 	.word	0x000000ff
        /*0498*/ 	.word	0x00000000
        /*049c*/ 	.short	0x010a
        /*049e*/ 	.byte	0x04
	.zero		1


	//   ....[57]....
        /*04a0*/ 	.word	0x00002830
        /*04a4*/ 	.word	0x000000ff
        /*04a8*/ 	.word	0x00000000
        /*04ac*/ 	.short	0x010a
        /*04ae*/ 	.byte	0x04
	.zero		1


	//   ....[58]....
        /*04b0*/ 	.word	0x000028c0
        /*04b4*/ 	.word	0x000000ff
        /*04b8*/ 	.word	0x00000000
        /*04bc*/ 	.short	0x010a
        /*04be*/ 	.byte	0x04
	.zero		1


	//   ....[59]....
        /*04c0*/ 	.word	0x00002950
        /*04c4*/ 	.word	0x000000ff
        /*04c8*/ 	.word	0x00000000
        /*04cc*/ 	.short	0x010a
        /*04ce*/ 	.byte	0x04
	.zero		1


	//   ....[60]....
        /*04d0*/ 	.word	0x000029e0
        /*04d4*/ 	.word	0x000000ff
        /*04d8*/ 	.word	0x00000000
        /*04dc*/ 	.short	0x010a
        /*04de*/ 	.byte	0x04
	.zero		1


	//   ....[61]....
        /*04e0*/ 	.word	0x00002a80
        /*04e4*/ 	.word	0x00000000
        /*04e8*/ 	.word	0x00000000
        /*04ec*/ 	.short	0x010a
        /*04ee*/ 	.byte	0xff
	.zero		1


	//   ....[62]....
        /*04f0*/ 	.word	0x00002bb0
        /*04f4*/ 	.word	0x00000000
        /*04f8*/ 	.word	0x00000130
        /*04fc*/ 	.short	0x010a
        /*04fe*/ 	.byte	0xff
	.zero		1


	//   ....[63]....
        /*0500*/ 	.word	0x00002c20
        /*0504*/ 	.word	0x00000000
        /*0508*/ 	.word	0x00000000
        /*050c*/ 	.short	0x0101
        /*050e*/ 	.byte	0xff
	.zero		1


	//   ....[64]....
        /*0510*/ 	.word	0x00002c40
        /*0514*/ 	.word	0x000000ff
        /*0518*/ 	.word	0x000000e0
        /*051c*/ 	.short	0x010a
        /*051e*/ 	.byte	0x05
	.zero		1


	//   ....[65]....
        /*0520*/ 	.word	0x00002d60
        /*0524*/ 	.word	0x00000000
        /*0528*/ 	.word	0x000000d0
        /*052c*/ 	.short	0x010a
        /*052e*/ 	.byte	0xff
	.zero		1


	//   ....[66]....
        /*0530*/ 	.word	0x00002e60
        /*0534*/ 	.word	0x00000000
        /*0538*/ 	.word	0x00000000
        /*053c*/ 	.short	0x0101
        /*053e*/ 	.byte	0xff
	.zero		1


	//   ....[67]....
        /*0540*/ 	.word	0x00002ef0
        /*0544*/ 	.word	0x000000ff
        /*0548*/ 	.word	0x000000e0
        /*054c*/ 	.short	0x0106
        /*054e*/ 	.byte	0x05
	.zero		1


	//   ....[68]....
        /*0550*/ 	.word	0x00002f10
        /*0554*/ 	.word	0x000000ff
        /*0558*/ 	.word	0x000000e0
        /*055c*/ 	.short	0x010a
        /*055e*/ 	.byte	0x05
	.zero		1


	//   ....[69]....
        /*0560*/ 	.word	0x00002fa0
        /*0564*/ 	.word	0x000000ff
        /*0568*/ 	.word	0x000000e0
        /*056c*/ 	.short	0x0106
        /*056e*/ 	.byte	0x04
	.zero		1


	//   ....[70]....
        /*0570*/ 	.word	0x00002fe0
        /*0574*/ 	.word	0x00000000
        /*0578*/ 	.word	0x000000e0
        /*057c*/ 	.short	0x010a
        /*057e*/ 	.byte	0xff
	.zero		1


	//   ....[71]....
        /*0580*/ 	.word	0x00003220
        /*0584*/ 	.word	0x000000ff
        /*0588*/ 	.word	0x00000008
        /*058c*/ 	.short	0x010a
        /*058e*/ 	.byte	0x06
	.zero		1


	//   ....[72]....
        /*0590*/ 	.word	0x00003240
        /*0594*/ 	.word	0x000000ff
        /*0598*/ 	.word	0x00000008
        /*059c*/ 	.short	0x010a
        /*059e*/ 	.byte	0x06
	.zero		1


	//   ....[73]....
        /*05a0*/ 	.word	0x000033d0
        /*05a4*/ 	.word	0x000000ff
        /*05a8*/ 	.word	0x00000008
        /*05ac*/ 	.short	0x010a
        /*05ae*/ 	.byte	0x06
	.zero		1


	//   ....[74]....
        /*05b0*/ 	.word	0x000033f0
        /*05b4*/ 	.word	0x000000ff
        /*05b8*/ 	.word	0x00000008
        /*05bc*/ 	.short	0x010a
        /*05be*/ 	.byte	0x06
	.zero		1


	//   ....[75]....
        /*05c0*/ 	.word	0x000034b0
        /*05c4*/ 	.word	0x000000ff
        /*05c8*/ 	.word	0x00000000
        /*05cc*/ 	.short	0x0101
        /*05ce*/ 	.byte	0x07
	.zero		1


	//   ....[76]....
        /*05d0*/ 	.word	0x000037f0
        /*05d4*/ 	.word	0x00000000
        /*05d8*/ 	.word	0x000000d0
        /*05dc*/ 	.short	0x010a
        /*05de*/ 	.byte	0xff
	.zero		1


	//   ....[77]....
        /*05e0*/ 	.word	0x000038b0
        /*05e4*/ 	.word	0x00000000
        /*05e8*/ 	.word	0x00000000
        /*05ec*/ 	.short	0x0101
        /*05ee*/ 	.byte	0xff
	.zero		1


	//   ....[78]....
        /*05f0*/ 	.word	0x00003970
        /*05f4*/ 	.word	0x000000ff
        /*05f8*/ 	.word	0x00000000
        /*05fc*/ 	.short	0x010a
        /*05fe*/ 	.byte	0x08
	.zero		1


	//   ....[79]....
        /*0600*/ 	.word	0x00003980
        /*0604*/ 	.word	0x000000ff
        /*0608*/ 	.word	0x00000110
        /*060c*/ 	.short	0x010a
        /*060e*/ 	.byte	0x09
	.zero		1


	//   ....[80]....
        /*0610*/ 	.word	0x00003a30
        /*0614*/ 	.word	0x000000ff
        /*0618*/ 	.word	0x00000000
        /*061c*/ 	.short	0x010a
        /*061e*/ 	.byte	0x08
	.zero		1


	//   ....[81]....
        /*0620*/ 	.word	0x00003b60
        /*0624*/ 	.word	0x000000ff
        /*0628*/ 	.word	0x00000000
        /*062c*/ 	.short	0x010a
        /*062e*/ 	.byte	0x1e
	.zero		1


	//   ....[82]....
        /*0630*/ 	.word	0x00003e60
        /*0634*/ 	.word	0x000000ff
        /*0638*/ 	.word	0x00000000
        /*063c*/ 	.short	0x010a
        /*063e*/ 	.byte	0x08
	.zero		1


	//   ....[83]....
        /*0640*/ 	.word	0x00003ef0
        /*0644*/ 	.word	0x000000ff
        /*0648*/ 	.word	0x00000000
        /*064c*/ 	.short	0x010a
        /*064e*/ 	.byte	0x08
	.zero		1


	//   ....[84]....
        /*0650*/ 	.word	0x00003f80
        /*0654*/ 	.word	0x000000ff
        /*0658*/ 	.word	0x00000000
        /*065c*/ 	.short	0x010a
        /*065e*/ 	.byte	0x08
	.zero		1


	//   ....[85]....
        /*0660*/ 	.word	0x00004020
        /*0664*/ 	.word	0x00000000
        /*0668*/ 	.word	0x00000000
        /*066c*/ 	.short	0x010a
        /*066e*/ 	.byte	0xff
	.zero		1


	//   ....[86]....
        /*0670*/ 	.word	0x00004060
        /*0674*/ 	.word	0x00000000
        /*0678*/ 	.word	0x00000000
        /*067c*/ 	.short	0x010a
        /*067e*/ 	.byte	0xff
	.zero		1


	//   ....[87]....
        /*0680*/ 	.word	0x000040d0
        /*0684*/ 	.word	0x000000ff
        /*0688*/ 	.word	0x00000000
        /*068c*/ 	.short	0x0101
        /*068e*/ 	.byte	0x05
	.zero		1


	//   ....[88]....
        /*0690*/ 	.word	0x00004110
        /*0694*/ 	.word	0x000000ff
        /*0698*/ 	.word	0x00000150
        /*069c*/ 	.short	0x010a
        /*069e*/ 	.byte	0x07
	.zero		1


	//   ....[89]....
        /*06a0*/ 	.word	0x00004160
        /*06a4*/ 	.word	0x000000ff
        /*06a8*/ 	.word	0x00000000
        /*06ac*/ 	.short	0x0101
        /*06ae*/ 	.byte	0x05
	.zero		1


	//   ....[90]....
        /*06b0*/ 	.word	0x000045b0
        /*06b4*/ 	.word	0x00000000
        /*06b8*/ 	.word	0x000000d0
        /*06bc*/ 	.short	0x010a
        /*06be*/ 	.byte	0xff
	.zero		1


	//   ....[91]....
        /*06c0*/ 	.word	0x00004670
        /*06c4*/ 	.word	0x00000000
        /*06c8*/ 	.word	0x00000000
        /*06cc*/ 	.short	0x0101
        /*06ce*/ 	.byte	0xff
	.zero		1


	//   ....[92]....
        /*06d0*/ 	.word	0x00004990
        /*06d4*/ 	.word	0x000000ff
        /*06d8*/ 	.word	0x000000c8
        /*06dc*/ 	.short	0x010a
        /*06de*/ 	.byte	0x07
	.zero		1


	//   ....[93]....
        /*06e0*/ 	.word	0x00004b80
        /*06e4*/ 	.word	0x000000ff
        /*06e8*/ 	.word	0x000000a0
        /*06ec*/ 	.short	0x010a
        /*06ee*/ 	.byte	0x07
	.zero		1


	//   ....[94]....
        /*06f0*/ 	.word	0x00004cf0
        /*06f4*/ 	.word	0x000000ff
        /*06f8*/ 	.word	0x00000080
        /*06fc*/ 	.short	0x010b
        /*06fe*/ 	.byte	0x07
	.zero		1


	//   ....[95]....
        /*0700*/ 	.word	0x00004d00
        /*0704*/ 	.word	0x000000ff
        /*0708*/ 	.word	0x00000000
        /*070c*/ 	.short	0x0101
        /*070e*/ 	.byte	0x08
	.zero		1


	//   ....[96]....
        /*0710*/ 	.word	0x00004d10
        /*0714*/ 	.word	0x000000ff
        /*0718*/ 	.word	0x000000a8
        /*071c*/ 	.short	0x010a
        /*071e*/ 	.byte	0x07
	.zero		1


	//   ....[97]....
        /*0720*/ 	.word	0x00004e60
        /*0724*/ 	.word	0x000000ff
        /*0728*/ 	.word	0x00000088
        /*072c*/ 	.short	0x010b
        /*072e*/ 	.byte	0x07
	.zero		1


	//   ....[98]....
        /*0730*/ 	.word	0x00004e70
        /*0734*/ 	.word	0x000000ff
        /*0738*/ 	.word	0x00000000
        /*073c*/ 	.short	0x0101
        /*073e*/ 	.byte	0x08
	.zero		1


	//   ....[99]....
        /*0740*/ 	.word	0x00004e80
        /*0744*/ 	.word	0x000000ff
        /*0748*/ 	.word	0x000000b0
        /*074c*/ 	.short	0x010a
        /*074e*/ 	.byte	0x07
	.zero		1


	//   ....[100]....
        /*0750*/ 	.word	0x00005000
        /*0754*/ 	.word	0x000000ff
        /*0758*/ 	.word	0x00000090
        /*075c*/ 	.short	0x010b
        /*075e*/ 	.byte	0x07
	.zero		1


	//   ....[101]....
        /*0760*/ 	.word	0x00005040
        /*0764*/ 	.word	0x000000ff
        /*0768*/ 	.word	0x00000000
        /*076c*/ 	.short	0x0101
        /*076e*/ 	.byte	0x08
	.zero		1


	//   ....[102]....
        /*0770*/ 	.word	0x00005080
        /*0774*/ 	.word	0x000000ff
        /*0778*/ 	.word	0x000000b8
        /*077c*/ 	.short	0x010a
        /*077e*/ 	.byte	0x07
	.zero		1


	//   ....[103]....
        /*0780*/ 	.word	0x000052c0
        /*0784*/ 	.word	0x000000ff
        /*0788*/ 	.word	0x00000098
        /*078c*/ 	.short	0x010b
        /*078e*/ 	.byte	0x07
	.zero		1


	//   ....[104]....
        /*0790*/ 	.word	0x000052e0
        /*0794*/ 	.word	0x000000ff
        /*0798*/ 	.word	0x00000000
        /*079c*/ 	.short	0x0101
        /*079e*/ 	.byte	0x0d
	.zero		1


	//   ....[105]....
        /*07a0*/ 	.word	0x00005310
        /*07a4*/ 	.word	0x000000ff
        /*07a8*/ 	.word	0x000000a0
        /*07ac*/ 	.short	0x010a
        /*07ae*/ 	.byte	0x07
	.zero		1


	//   ....[106]....
        /*07b0*/ 	.word	0x00005330
        /*07b4*/ 	.word	0x000000ff
        /*07b8*/ 	.word	0x000000a8
        /*07bc*/ 	.short	0x010a
        /*07be*/ 	.byte	0x07
	.zero		1


	//   ....[107]....
        /*07c0*/ 	.word	0x00005350
        /*07c4*/ 	.word	0x000000ff
        /*07c8*/ 	.word	0x000000b0
        /*07cc*/ 	.short	0x010a
        /*07ce*/ 	.byte	0x07
	.zero		1


	//   ....[108]....
        /*07d0*/ 	.word	0x00005390
        /*07d4*/ 	.word	0x00000000
        /*07d8*/ 	.word	0x000000b8
        /*07dc*/ 	.short	0x010a
        /*07de*/ 	.byte	0xff
	.zero		1


	//   ....[109]....
        /*07e0*/ 	.word	0x00005600
        /*07e4*/ 	.word	0x00000000
        /*07e8*/ 	.word	0x000000d0
        /*07ec*/ 	.short	0x010a
        /*07ee*/ 	.byte	0xff
	.zero		1


	//   ....[110]....
        /*07f0*/ 	.word	0x000056c0
        /*07f4*/ 	.word	0x00000000
        /*07f8*/ 	.word	0x00000000
        /*07fc*/ 	.short	0x0101
        /*07fe*/ 	.byte	0xff
	.zero		1


	//   ....[111]....
        /*0800*/ 	.word	0x00006210
        /*0804*/ 	.word	0x000000ff
        /*0808*/ 	.word	0x00000080
        /*080c*/ 	.short	0x010a
        /*080e*/ 	.byte	0x04
	.zero		1


	//   ....[112]....
        /*0810*/ 	.word	0x00006230
        /*0814*/ 	.word	0x00000003
        /*0818*/ 	.word	0x000000f0
        /*081c*/ 	.short	0x010a
        /*081e*/ 	.byte	0xff
	.zero		1


	//   ....[113]....
        /*0820*/ 	.word	0x000063d0
        /*0824*/ 	.word	0x00000002
        /*0828*/ 	.word	0x00000080
        /*082c*/ 	.short	0x010a
        /*082e*/ 	.byte	0xff
	.zero		1


	//   ....[114]....
        /*0830*/ 	.word	0x00006560
        /*0834*/ 	.word	0x00000070
        /*0838*/ 	.word	0x000000f0
        /*083c*/ 	.short	0x010a
        /*083e*/ 	.byte	0xff
	.zero		1


	//   ....[115]....
        /*0840*/ 	.word	0x00007500
        /*0844*/ 	.word	0x00000032
        /*0848*/ 	.word	0x00000000
        /*084c*/ 	.short	0x0101
        /*084e*/ 	.byte	0xff
	.zero		1


	//   ....[116]....
        /*0850*/ 	.word	0x0000a400
        /*0854*/ 	.word	0x00000000
        /*0858*/ 	.word	0x00000000
        /*085c*/ 	.short	0x0101
        /*085e*/ 	.byte	0xff
	.zero		1


	//   ....[117]....
        /*0860*/ 	.word	0x0000a480
        /*0864*/ 	.word	0x00000002
        /*0868*/ 	.word	0x00000080
        /*086c*/ 	.short	0x010a
        /*086e*/ 	.byte	0xff
	.zero		1


	//   ....[118]....
        /*0870*/ 	.word	0x0000a6e0
        /*0874*/ 	.word	0x00000000
        /*0878*/ 	.word	0x00000000
        /*087c*/ 	.short	0x0101
        /*087e*/ 	.byte	0xff
	.zero		1


	//   ....[119]....
        /*0880*/ 	.word	0x0000a700
        /*0884*/ 	.word	0x00000002
        /*0888*/ 	.word	0x00000140
        /*088c*/ 	.short	0x010a
        /*088e*/ 	.byte	0xff
	.zero		1


	//   ....[120]....
        /*0890*/ 	.word	0x0000a760
        /*0894*/ 	.word	0x00000002
        /*0898*/ 	.word	0x00000040
        /*089c*/ 	.short	0x010a
        /*089e*/ 	.byte	0xff
	.zero		1


	//   ....[121]....
        /*08a0*/ 	.word	0x0000a7c0
        /*08a4*/ 	.word	0x00000002
        /*08a8*/ 	.word	0x00000040
        /*08ac*/ 	.short	0x010a
        /*08ae*/ 	.byte	0xff
	.zero		1


	//   ....[122]....
        /*08b0*/ 	.word	0x0000a810
        /*08b4*/ 	.word	0x00000002
        /*08b8*/ 	.word	0x000000d0
        /*08bc*/ 	.short	0x010a
        /*08be*/ 	.byte	0xff
	.zero		1


	//   ....[123]....
        /*08c0*/ 	.word	0x0000a870
        /*08c4*/ 	.word	0x00000000
        /*08c8*/ 	.word	0x00000000
        /*08cc*/ 	.short	0x010a
        /*08ce*/ 	.byte	0xff
	.zero		1


	//   ....[124]....
        /*08d0*/ 	.word	0x0000a8d0
        /*08d4*/ 	.word	0x00000000
        /*08d8*/ 	.word	0x00000000
        /*08dc*/ 	.short	0x010a
        /*08de*/ 	.byte	0xff
	.zero		1


	//   ....[125]....
        /*08e0*/ 	.word	0x0000a930
        /*08e4*/ 	.word	0x00000000
        /*08e8*/ 	.word	0x00000000
        /*08ec*/ 	.short	0x010a
        /*08ee*/ 	.byte	0xff
	.zero		1


	//   ....[126]....
        /*08f0*/ 	.word	0x0000a990
        /*08f4*/ 	.word	0x00000000
        /*08f8*/ 	.word	0x00000000
        /*08fc*/ 	.short	0x010a
        /*08fe*/ 	.byte	0xff
	.zero		1


	//   ....[127]....
        /*0900*/ 	.word	0x0000a9f0
        /*0904*/ 	.word	0x00000000
        /*0908*/ 	.word	0x00000000
        /*090c*/ 	.short	0x010a
        /*090e*/ 	.byte	0xff
	.zero		1


	//   ....[128]....
        /*0910*/ 	.word	0x0000aa50
        /*0914*/ 	.word	0x00000000
        /*0918*/ 	.word	0x00000000
        /*091c*/ 	.short	0x010a
        /*091e*/ 	.byte	0xff
	.zero		1


	//   ....[129]....
        /*0920*/ 	.word	0x0000aab0
        /*0924*/ 	.word	0x00000000
        /*0928*/ 	.word	0x00000000
        /*092c*/ 	.short	0x010a
        /*092e*/ 	.byte	0xff
	.zero		1


	//   ....[130]....
        /*0930*/ 	.word	0x0000ab00
        /*0934*/ 	.word	0x00000000
        /*0938*/ 	.word	0x00000130
        /*093c*/ 	.short	0x010a
        /*093e*/ 	.byte	0xff
	.zero		1


	//   ....[131]....
        /*0940*/ 	.word	0x0000ab60
        /*0944*/ 	.word	0x00000000
        /*0948*/ 	.word	0x000000e0
        /*094c*/ 	.short	0x010a
        /*094e*/ 	.byte	0xff
	.zero		1


	//   ....[132]....
        /*0950*/ 	.word	0x0000abb0
        /*0954*/ 	.word	0x00000000
        /*0958*/ 	.word	0x000000d0
        /*095c*/ 	.short	0x010a
        /*095e*/ 	.byte	0xff
	.zero		1


	//   ....[133]....
        /*0960*/ 	.word	0x0000ac10
        /*0964*/ 	.word	0x00000000
        /*0968*/ 	.word	0x000000e0
        /*096c*/ 	.short	0x010a
        /*096e*/ 	.byte	0xff
	.zero		1


	//   ....[134]....
        /*0970*/ 	.word	0x0000ac70
        /*0974*/ 	.word	0x00000004
        /*0978*/ 	.word	0x00000008
        /*097c*/ 	.short	0x010a
        /*097e*/ 	.byte	0xff
	.zero		1


	//   ....[135]....
        /*0980*/ 	.word	0x0000ad50
        /*0984*/ 	.word	0x00000002
        /*0988*/ 	.word	0x00000008
        /*098c*/ 	.short	0x010a
        /*098e*/ 	.byte	0xff
	.zero		1


	//   ....[136]....
        /*0990*/ 	.word	0x0000ada0
        /*0994*/ 	.word	0x00000000
        /*0998*/ 	.word	0x000000d0
        /*099c*/ 	.short	0x010a
        /*099e*/ 	.byte	0xff
	.zero		1


	//   ....[137]....
        /*09a0*/ 	.word	0x0000ae00
        /*09a4*/ 	.word	0x00000000
        /*09a8*/ 	.word	0x00000110
        /*09ac*/ 	.short	0x010a
        /*09ae*/ 	.byte	0xff
	.zero		1


	//   ....[138]....
        /*09b0*/ 	.word	0x0000ae60
        /*09b4*/ 	.word	0x00000000
        /*09b8*/ 	.word	0x00000000
        /*09bc*/ 	.short	0x010a
        /*09be*/ 	.byte	0xff
	.zero		1


	//   ....[139]....
        /*09c0*/ 	.word	0x0000aec0
        /*09c4*/ 	.word	0x00000000
        /*09c8*/ 	.word	0x00000000
        /*09cc*/ 	.short	0x010a
        /*09ce*/ 	.byte	0xff
	.zero		1


	//   ....[140]....
        /*09d0*/ 	.word	0x0000af20
        /*09d4*/ 	.word	0x00000000
        /*09d8*/ 	.word	0x00000000
        /*09dc*/ 	.short	0x010a
        /*09de*/ 	.byte	0xff
	.zero		1


	//   ....[141]....
        /*09e0*/ 	.word	0x0000af80
        /*09e4*/ 	.word	0x00000000
        /*09e8*/ 	.word	0x00000000
        /*09ec*/ 	.short	0x010a
        /*09ee*/ 	.byte	0xff
	.zero		1


	//   ....[142]....
        /*09f0*/ 	.word	0x0000afe0
        /*09f4*/ 	.word	0x00000000
        /*09f8*/ 	.word	0x00000150
        /*09fc*/ 	.short	0x010a
        /*09fe*/ 	.byte	0xff
	.zero		1


	//   ....[143]....
        /*0a00*/ 	.word	0x0000b030
        /*0a04*/ 	.word	0x00000000
        /*0a08*/ 	.word	0x000000d0
        /*0a0c*/ 	.short	0x010a
        /*0a0e*/ 	.byte	0xff
	.zero		1


	//   ....[144]....
        /*0a10*/ 	.word	0x0000b090
        /*0a14*/ 	.word	0x00000000
        /*0a18*/ 	.word	0x000000c8
        /*0a1c*/ 	.short	0x010a
        /*0a1e*/ 	.byte	0xff
	.zero		1


	//   ....[145]....
        /*0a20*/ 	.word	0x0000b0f0
        /*0a24*/ 	.word	0x00000000
        /*0a28*/ 	.word	0x000000a0
        /*0a2c*/ 	.short	0x010a
        /*0a2e*/ 	.byte	0xff
	.zero		1


	//   ....[146]....
        /*0a30*/ 	.word	0x0000b150
        /*0a34*/ 	.word	0x00000000
        /*0a38*/ 	.word	0x000000a8
        /*0a3c*/ 	.short	0x010a
        /*0a3e*/ 	.byte	0xff
	.zero		1


	//   ....[147]....
        /*0a40*/ 	.word	0x0000b1b0
        /*0a44*/ 	.word	0x00000000
        /*0a48*/ 	.word	0x000000b0
        /*0a4c*/ 	.short	0x010a
        /*0a4e*/ 	.byte	0xff
	.zero		1


	//   ....[148]....
        /*0a50*/ 	.word	0x0000b210
        /*0a54*/ 	.word	0x00000000
        /*0a58*/ 	.word	0x000000b8
        /*0a5c*/ 	.short	0x010a
        /*0a5e*/ 	.byte	0xff
	.zero		1


	//   ....[149]....
        /*0a60*/ 	.word	0x0000b270
        /*0a64*/ 	.word	0x00000000
        /*0a68*/ 	.word	0x000000a0
        /*0a6c*/ 	.short	0x010a
        /*0a6e*/ 	.byte	0xff
	.zero		1


	//   ....[150]....
        /*0a70*/ 	.word	0x0000b2d0
        /*0a74*/ 	.word	0x00000000
        /*0a78*/ 	.word	0x000000a8
        /*0a7c*/ 	.short	0x010a
        /*0a7e*/ 	.byte	0xff
	.zero		1


	//   ....[151]....
        /*0a80*/ 	.word	0x0000b330
        /*0a84*/ 	.word	0x00000000
        /*0a88*/ 	.word	0x000000b0
        /*0a8c*/ 	.short	0x010a
        /*0a8e*/ 	.byte	0xff
	.zero		1


	//   ....[152]....
        /*0a90*/ 	.word	0x0000b380
        /*0a94*/ 	.word	0x00000000
        /*0a98*/ 	.word	0x000000d0
        /*0a9c*/ 	.short	0x010a
        /*0a9e*/ 	.byte	0xff
	.zero		1


	//   ....[153]....
        /*0aa0*/ 	.word	0x0000b3d0
        /*0aa4*/ 	.word	0x00000002
        /*0aa8*/ 	.word	0x00000080
        /*0aac*/ 	.short	0x010a
        /*0aae*/ 	.byte	0xff
	.zero		1


	//   ....[154]....
        /*0ab0*/ 	.word	0x0000b420
        /*0ab4*/ 	.word	0x00000070
        /*0ab8*/ 	.word	0x000000f0
        /*0abc*/ 	.short	0x010a
        /*0abe*/ 	.byte	0xff
	.zero		1


	//----- nvinfo : EIATTR_NUM_MBARRIERS
	.align		4
.L_49:
        /*0ac0*/ 	.byte	0x03, 0x38
        /*0ac2*/ 	.short	0x002b


	//----- nvinfo : EIATTR_EXIT_INSTR_OFFSETS
	.align		4
        /*0ac4*/ 	.byte	0x04, 0x1c
        /*0ac6*/ 	.short	(.L_51 - .L_50)


	//   ....[0]....
.L_50:
        /*0ac8*/ 	.word	0x00002ab0


	//   ....[1]....
        /*0acc*/ 	.word	0x00002fb0


	//   ....[2]....
        /*0ad0*/ 	.word	0x00003010


	//   ....[3]....
        /*0ad4*/ 	.word	0x00004390


	//   ....[4]....
        /*0ad8*/ 	.word	0x000053c0


	//   ....[5]....
        /*0adc*/ 	.word	0x00005400


	//   ....[6]....
        /*0ae0*/ 	.word	0x0000a5c0


	//   ....[7]....
        /*0ae4*/ 	.word	0x0000a640


	//   ....[8]....
        /*0ae8*/ 	.word	0x0000a670


	//   ....[9]....
        /*0aec*/ 	.word	0x0000a6f0


	//----- nvinfo : EIATTR_MAX_THREADS
	.align		4
.L_51:
        /*0af0*/ 	.byte	0x04, 0x05
        /*0af2*/ 	.short	(.L_53 - .L_52)
.L_52:
        /*0af4*/ 	.word	0x00000100
        /*0af8*/ 	.word	0x00000001
        /*0afc*/ 	.word	0x00000001


	//----- nvinfo : EIATTR_CRS_STACK_SIZE
	.align		4
.L_53:
        /*0b00*/ 	.byte	0x04, 0x1e
        /*0b02*/ 	.short	(.L_55 - .L_54)
.L_54:
        /*0b04*/ 	.word	0x00000000


	//----- nvinfo : EIATTR_CBANK_PARAM_SIZE
	.align		4
.L_55:
        /*0b08*/ 	.byte	0x03, 0x19
        /*0b0a*/ 	.short	0x0800


	//----- nvinfo : EIATTR_PARAM_CBANK
	.align		4
        /*0b0c*/ 	.byte	0x04, 0x0a
        /*0b0e*/ 	.short	(.L_57 - .L_56)
	.align		4
.L_56:
        /*0b10*/ 	.word	index@(.nv.constant0._ZN7cutlass13device_kernelINS_4gemm6kernel13GemmUniversalIN4cute5tupleIJiiiiEEENS1_10collective13CollectiveMmaINS1_35MainloopSm100TmaUmmaWarpSpecializedILi8ELi2ELi4ENS5_IJNS4_1CILi2EEENSA_ILi1EEESC_EEEEENS5_IJNSA_ILi256EEENSA_ILi128EEENSA_ILi64EEEEEENS_10bfloat16_tENS5_IJlSC_lEEESJ_SK_NS4_8TiledMMAINS4_8MMA_AtomIJNS4_26SM100_MMA_F16BF16_2x1SM_SSISJ_SJ_fLi256ELi128ELNS4_4UMMA5MajorE0ELSP_0ELNSO_7ScaleInE0ELSQ_0EEEEEENS4_6LayoutINS5_IJSC_SC_SC_EEENS5_IJNSA_ILi0EEESV_SV_EEEEENS5_IJNS4_10UnderscoreESY_SY_EEEEENS4_18SM100_TMA_2SM_LOADENS4_14ComposedLayoutINS4_7SwizzleILi3ELi4ELi3EEENS4_18smem_ptr_flag_bitsILi16EEENST_INS5_IJNSA_ILi8EEESH_EEENS5_IJSH_SC_EEEEEEEvNS4_8identityES11_S1B_vS1C_EENS_8epilogue10collective18CollectiveEpilogueINS1E_23Sm100TmaWarpSpecializedILi4ELi2ELi32ELb1ELb0EEEJNS5_IJSG_SG_SH_EEENS5_IJNST_ISG_SC_EENST_INSA_ILi32EEESC_EEEEESJ_SK_SJ_SK_NS1E_6fusion15FusionCallbacksIS1I_NS1O_13LinCombEltActINS1E_6thread4SiLuESJ_fSJ_fLNS_15FloatRoundStyleE2EEES1J_S1N_JEEENS4_5SM1004TMEM4LOAD26SM100_TMEM_LOAD_32dp32b32xENS4_13SM90_TMA_LOADENS12_INS13_ILi2ELi4ELi3EEES16_NST_INS5_IJS17_S1L_EEENS5_IJS1L_SC_EEEEEEENS4_39AutoVectorizingCopyWithAssumedAlignmentILi128EEENS4_14SM90_TMA_STOREES25_S27_S27_EEEvvEEEEvNT_6ParamsE)
        /*0b14*/ 	.short	0x0380
        /*0b16*/ 	.short	0x0800


	//----- nvinfo : EIATTR_SW_WAR
	.align		4
.L_57:
        /*0b18*/ 	.byte	0x04, 0x36
        /*0b1a*/ 	.short	(.L_59 - .L_58)
.L_58:
        /*0b1c*/ 	.word	0x00000008
.L_59:


//--------------------- .nv.callgraph             --------------------------
	.section	.nv.callgraph,"",@"SHT_CUDA_CALLGRAPH"
	.align	4
	.sectionentsize	8
	.align		4
        /*0000*/ 	.word	0x00000000
	.align		4
        /*0004*/ 	.word	0xffffffff
	.align		4
        /*0008*/ 	.word	index@(_ZN7cutlass13device_kernelINS_4gemm6kernel13GemmUniversalIN4cute5tupleIJiiiiEEENS1_10collective13CollectiveMmaINS1_35MainloopSm100TmaUmmaWarpSpecializedILi8ELi2ELi4ENS5_IJNS4_1CILi2EEENSA_ILi1EEESC_EEEEENS5_IJNSA_ILi256EEENSA_ILi128EEENSA_ILi64EEEEEENS_10bfloat16_tENS5_IJlSC_lEEESJ_SK_NS4_8TiledMMAINS4_8MMA_AtomIJNS4_26SM100_MMA_F16BF16_2x1SM_SSISJ_SJ_fLi256ELi128ELNS4_4UMMA5MajorE0ELSP_0ELNSO_7ScaleInE0ELSQ_0EEEEEENS4_6LayoutINS5_IJSC_SC_SC_EEENS5_IJNSA_ILi0EEESV_SV_EEEEENS5_IJNS4_10UnderscoreESY_SY_EEEEENS4_18SM100_TMA_2SM_LOADENS4_14ComposedLayoutINS4_7SwizzleILi3ELi4ELi3EEENS4_18smem_ptr_flag_bitsILi16EEENST_INS5_IJNSA_ILi8EEESH_EEENS5_IJSH_SC_EEEEEEEvNS4_8identityES11_S1B_vS1C_EENS_8epilogue10collective18CollectiveEpilogueINS1E_23Sm100TmaWarpSpecializedILi4ELi2ELi32ELb1ELb0EEEJNS5_IJSG_SG_SH_EEENS5_IJNST_ISG_SC_EENST_INSA_ILi32EEESC_EEEEESJ_SK_SJ_SK_NS1E_6fusion15FusionCallbacksIS1I_NS1O_13LinCombEltActINS1E_6thread4SiLuESJ_fSJ_fLNS_15FloatRoundStyleE2EEES1J_S1N_JEEENS4_5SM1004TMEM4LOAD26SM100_TMEM_LOAD_32dp32b32xENS4_13SM90_TMA_LOADENS12_INS13_ILi2ELi4ELi3EEES16_NST_INS5_IJS17_S1L_EEENS5_IJS1L_SC_EEEEEEENS4_39AutoVectorizingCopyWithAssumedAlignmentILi128EEENS4_14SM90_TMA_STOREES25_S27_S27_EEEvvEEEEvNT_6ParamsE)
	.align		4
        /*000c*/ 	.word	index@(__assertfail)
	.align		4
        /*0010*/ 	.word	0x00000000
	.align		4
        /*0014*/ 	.word	0xfffffffe
	.align		4
        /*0018*/ 	.word	0x00000000
	.align		4
        /*001c*/ 	.word	0xfffffffd
	.align		4
        /*0020*/ 	.word	0x00000000
	.align		4
        /*0024*/ 	.word	0xfffffffc


//--------------------- .nv.constant4             --------------------------
	.section	.nv.constant4,"a",@progbits
	.align	8
	.align		8
.nv.constant4:
        /*0000*/ 	.dword	__assertfail
	.align		8
        /*0008*/ 	.dword	__unnamed_1
	.align		8
        /*0010*/ 	.dword	__unnamed_2
	.align		8
        /*0018*/ 	.dword	_ZN39_INTERNAL_450f8c7c_4_k_cu_6d9a55ca_35784cuda3std3__45__cpo5beginE
	.align		8
        /*0020*/ 	.dword	_ZN39_INTERNAL_450f8c7c_4_k_cu_6d9a55ca_35784cuda3std3__45__cpo3endE
	.align		8
        /*0028*/ 	.dword	_ZN39_INTERNAL_450f8c7c_4_k_cu_6d9a55ca_35784cuda3std3__45__cpo6cbeginE
	.align		8
        /*0030*/ 	.dword	_ZN39_INTERNAL_450f8c7c_4_k_cu_6d9a55ca_35784cuda3std3__45__cpo4cendE
	.align		8
        /*0038*/ 	.dword	_ZN39_INTERNAL_450f8c7c_4_k_cu_6d9a55ca_35784cuda3std3__441_GLOBAL__N__450f8c7c_4_k_cu_6d9a55ca_35786ignoreE
	.align		8
        /*0040*/ 	.dword	_ZN39_INTERNAL_450f8c7c_4_k_cu_6d9a55ca_35784cuda3std3__419piecewise_constructE
	.align		8
        /*0048*/ 	.dword	_ZN39_INTERNAL_450f8c7c_4_k_cu_6d9a55ca_35784cuda3std3__48in_placeE
	.align		8
        /*0050*/ 	.dword	_ZN39_INTERNAL_450f8c7c_4_k_cu_6d9a55ca_35784cuda3std6ranges3__45__cpo4swapE
	.align		8
        /*0058*/ 	.dword	_ZN39_INTERNAL_450f8c7c_4_k_cu_6d9a55ca_35784cuda3std6ranges3__45__cpo9iter_moveE
	.align		8
        /*0060*/ 	.dword	_ZN39_INTERNAL_450f8c7c_4_k_cu_6d9a55ca_35784cute7productE
	.align		8
        /*0068*/ 	.dword	_ZN39_INTERNAL_450f8c7c_4_k_cu_6d9a55ca_35784cute1_E
	.align		8
        /*0070*/ 	.dword	$str$25
	.align		8
        /*0078*/ 	.dword	$str$26
	.align		8
        /*0080*/ 	.dword	$str$27
	.align		8
        /*0088*/ 	.dword	$str$28


//--------------------- .text._ZN7cutlass13device_kernelINS_4gemm6kernel13GemmUniversalIN4cute5tupleIJiiiiEEENS1_10collective13CollectiveMmaINS1_35MainloopSm100TmaUmmaWarpSpecializedILi8ELi2ELi4ENS5_IJNS4_1CILi2EEENSA_ILi1EEESC_EEEEENS5_IJNSA_ILi256EEENSA_ILi128EEENSA_ILi64EEEEEENS_10bfloat16_tENS5_IJlSC_lEEESJ_SK_NS4_8TiledMMAINS4_8MMA_AtomIJNS4_26SM100_MMA_F16BF16_2x1SM_SSISJ_SJ_fLi256ELi128ELNS4_4UMMA5MajorE0ELSP_0ELNSO_7ScaleInE0ELSQ_0EEEEEENS4_6LayoutINS5_IJSC_SC_SC_EEENS5_IJNSA_ILi0EEESV_SV_EEEEENS5_IJNS4_10UnderscoreESY_SY_EEEEENS4_18SM100_TMA_2SM_LOADENS4_14ComposedLayoutINS4_7SwizzleILi3ELi4ELi3EEENS4_18smem_ptr_flag_bitsILi16EEENST_INS5_IJNSA_ILi8EEESH_EEENS5_IJSH_SC_EEEEEEEvNS4_8identityES11_S1B_vS1C_EENS_8epilogue10collective18CollectiveEpilogueINS1E_23Sm100TmaWarpSpecializedILi4ELi2ELi32ELb1ELb0EEEJNS5_IJSG_SG_SH_EEENS5_IJNST_ISG_SC_EENST_INSA_ILi32EEESC_EEEEESJ_SK_SJ_SK_NS1E_6fusion15FusionCallbacksIS1I_NS1O_13LinCombEltActINS1E_6thread4SiLuESJ_fSJ_fLNS_15FloatRoundStyleE2EEES1J_S1N_JEEENS4_5SM1004TMEM4LOAD26SM100_TMEM_LOAD_32dp32b32xENS4_13SM90_TMA_LOADENS12_INS13_ILi2ELi4ELi3EEES16_NST_INS5_IJS17_S1L_EEENS5_IJS1L_SC_EEEEEEENS4_39AutoVectorizingCopyWithAssumedAlignmentILi128EEENS4_14SM90_TMA_STOREES25_S27_S27_EEEvvEEEEvNT_6ParamsE --------------------------
	.section	.text._ZN7cutlass13device_kernelINS_4gemm6kernel13GemmUniversalIN4cute5tupleIJiiiiEEENS1_10collective13CollectiveMmaINS1_35MainloopSm100TmaUmmaWarpSpecializedILi8ELi2ELi4ENS5_IJNS4_1CILi2EEENSA_ILi1EEESC_EEEEENS5_IJNSA_ILi256EEENSA_ILi128EEENSA_ILi64EEEEEENS_10bfloat16_tENS5_IJlSC_lEEESJ_SK_NS4_8TiledMMAINS4_8MMA_AtomIJNS4_26SM100_MMA_F16BF16_2x1SM_SSISJ_SJ_fLi256ELi128ELNS4_4UMMA5MajorE0ELSP_0ELNSO_7ScaleInE0ELSQ_0EEEEEENS4_6LayoutINS5_IJSC_SC_SC_EEENS5_IJNSA_ILi0EEESV_SV_EEEEENS5_IJNS4_10UnderscoreESY_SY_EEEEENS4_18SM100_TMA_2SM_LOADENS4_14ComposedLayoutINS4_7SwizzleILi3ELi4ELi3EEENS4_18smem_ptr_flag_bitsILi16EEENST_INS5_IJNSA_ILi8EEESH_EEENS5_IJSH_SC_EEEEEEEvNS4_8identityES11_S1B_vS1C_EENS_8epilogue10collective18CollectiveEpilogueINS1E_23Sm100TmaWarpSpecializedILi4ELi2ELi32ELb1ELb0EEEJNS5_IJSG_SG_SH_EEENS5_IJNST_ISG_SC_EENST_INSA_ILi32EEESC_EEEEESJ_SK_SJ_SK_NS1E_6fusion15FusionCallbacksIS1I_NS1O_13LinCombEltActINS1E_6thread4SiLuESJ_fSJ_fLNS_15FloatRoundStyleE2EEES1J_S1N_JEEENS4_5SM1004TMEM4LOAD26SM100_TMEM_LOAD_32dp32b32xENS4_13SM90_TMA_LOADENS12_INS13_ILi2ELi4ELi3EEES16_NST_INS5_IJS17_S1L_EEENS5_IJS1L_SC_EEEEEEENS4_39AutoVectorizingCopyWithAssumedAlignmentILi128EEENS4_14SM90_TMA_STOREES25_S27_S27_EEEvvEEEEvNT_6ParamsE,"ax",@progbits
	.align	128
.text._ZN7cutlass13device_kernelINS_4gemm6kernel13GemmUniversalIN4cute5tupleIJiiiiEEENS1_10collective13CollectiveMmaINS1_35MainloopSm100TmaUmmaWarpSpecializedILi8ELi2ELi4ENS5_IJNS4_1CILi2EEENSA_ILi1EEESC_EEEEENS5_IJNSA_ILi256EEENSA_ILi128EEENSA_ILi64EEEEEENS_10bfloat16_tENS5_IJlSC_lEEESJ_SK_NS4_8TiledMMAINS4_8MMA_AtomIJNS4_26SM100_MMA_F16BF16_2x1SM_SSISJ_SJ_fLi256ELi128ELNS4_4UMMA5MajorE0ELSP_0ELNSO_7ScaleInE0ELSQ_0EEEEEENS4_6LayoutINS5_IJSC_SC_SC_EEENS5_IJNSA_ILi0EEESV_SV_EEEEENS5_IJNS4_10UnderscoreESY_SY_EEEEENS4_18SM100_TMA_2SM_LOADENS4_14ComposedLayoutINS4_7SwizzleILi3ELi4ELi3EEENS4_18smem_ptr_flag_bitsILi16EEENST_INS5_IJNSA_ILi8EEESH_EEENS5_IJSH_SC_EEEEEEEvNS4_8identityES11_S1B_vS1C_EENS_8epilogue10collective18CollectiveEpilogueINS1E_23Sm100TmaWarpSpecializedILi4ELi2ELi32ELb1ELb0EEEJNS5_IJSG_SG_SH_EEENS5_IJNST_ISG_SC_EENST_INSA_ILi32EEESC_EEEEESJ_SK_SJ_SK_NS1E_6fusion15FusionCallbacksIS1I_NS1O_13LinCombEltActINS1E_6thread4SiLuESJ_fSJ_fLNS_15FloatRoundStyleE2EEES1J_S1N_JEEENS4_5SM1004TMEM4LOAD26SM100_TMEM_LOAD_32dp32b32xENS4_13SM90_TMA_LOADENS12_INS13_ILi2ELi4ELi3EEES16_NST_INS5_IJS17_S1L_EEENS5_IJS1L_SC_EEEEEEENS4_39AutoVectorizingCopyWithAssumedAlignmentILi128EEENS4_14SM90_TMA_STOREES25_S27_S27_EEEvvEEEEvNT_6ParamsE:
        .type           _ZN7cutlass13device_kernelINS_4gemm6kernel13GemmUniversalIN4cute5tupleIJiiiiEEENS1_10collective13CollectiveMmaINS1_35MainloopSm100TmaUmmaWarpSpecializedILi8ELi2ELi4ENS5_IJNS4_1CILi2EEENSA_ILi1EEESC_EEEEENS5_IJNSA_ILi256EEENSA_ILi128EEENSA_ILi64EEEEEENS_10bfloat16_tENS5_IJlSC_lEEESJ_SK_NS4_8TiledMMAINS4_8MMA_AtomIJNS4_26SM100_MMA_F16BF16_2x1SM_SSISJ_SJ_fLi256ELi128ELNS4_4UMMA5MajorE0ELSP_0ELNSO_7ScaleInE0ELSQ_0EEEEEENS4_6LayoutINS5_IJSC_SC_SC_EEENS5_IJNSA_ILi0EEESV_SV_EEEEENS5_IJNS4_10UnderscoreESY_SY_EEEEENS4_18SM100_TMA_2SM_LOADENS4_14ComposedLayoutINS4_7SwizzleILi3ELi4ELi3EEENS4_18smem_ptr_flag_bitsILi16EEENST_INS5_IJNSA_ILi8EEESH_EEENS5_IJSH_SC_EEEEEEEvNS4_8identityES11_S1B_vS1C_EENS_8epilogue10collective18CollectiveEpilogueINS1E_23Sm100TmaWarpSpecializedILi4ELi2ELi32ELb1ELb0EEEJNS5_IJSG_SG_SH_EEENS5_IJNST_ISG_SC_EENST_INSA_ILi32EEESC_EEEEESJ_SK_SJ_SK_NS1E_6fusion15FusionCallbacksIS1I_NS1O_13LinCombEltActINS1E_6thread4SiLuESJ_fSJ_fLNS_15FloatRoundStyleE2EEES1J_S1N_JEEENS4_5SM1004TMEM4LOAD26SM100_TMEM_LOAD_32dp32b32xENS4_13SM90_TMA_LOADENS12_INS13_ILi2ELi4ELi3EEES16_NST_INS5_IJS17_S1L_EEENS5_IJS1L_SC_EEEEEEENS4_39AutoVectorizingCopyWithAssumedAlignmentILi128EEENS4_14SM90_TMA_STOREES25_S27_S27_EEEvvEEEEvNT_6ParamsE,@function
        .size           _ZN7cutlass13device_kernelINS_4gemm6kernel13GemmUniversalIN4cute5tupleIJiiiiEEENS1_10collective13CollectiveMmaINS1_35MainloopSm100TmaUmmaWarpSpecializedILi8ELi2ELi4ENS5_IJNS4_1CILi2EEENSA_ILi1EEESC_EEEEENS5_IJNSA_ILi256EEENSA_ILi128EEENSA_ILi64EEEEEENS_10bfloat16_tENS5_IJlSC_lEEESJ_SK_NS4_8TiledMMAINS4_8MMA_AtomIJNS4_26SM100_MMA_F16BF16_2x1SM_SSISJ_SJ_fLi256ELi128ELNS4_4UMMA5MajorE0ELSP_0ELNSO_7ScaleInE0ELSQ_0EEEEEENS4_6LayoutINS5_IJSC_SC_SC_EEENS5_IJNSA_ILi0EEESV_SV_EEEEENS5_IJNS4_10UnderscoreESY_SY_EEEEENS4_18SM100_TMA_2SM_LOADENS4_14ComposedLayoutINS4_7SwizzleILi3ELi4ELi3EEENS4_18smem_ptr_flag_bitsILi16EEENST_INS5_IJNSA_ILi8EEESH_EEENS5_IJSH_SC_EEEEEEEvNS4_8identityES11_S1B_vS1C_EENS_8epilogue10collective18CollectiveEpilogueINS1E_23Sm100TmaWarpSpecializedILi4ELi2ELi32ELb1ELb0EEEJNS5_IJSG_SG_SH_EEENS5_IJNST_ISG_SC_EENST_INSA_ILi32EEESC_EEEEESJ_SK_SJ_SK_NS1E_6fusion15FusionCallbacksIS1I_NS1O_13LinCombEltActINS1E_6thread4SiLuESJ_fSJ_fLNS_15FloatRoundStyleE2EEES1J_S1N_JEEENS4_5SM1004TMEM4LOAD26SM100_TMEM_LOAD_32dp32b32xENS4_13SM90_TMA_LOADENS12_INS13_ILi2ELi4ELi3EEES16_NST_INS5_IJS17_S1L_EEENS5_IJS1L_SC_EEEEEEENS4_39AutoVectorizingCopyWithAssumedAlignmentILi128EEENS4_14SM90_TMA_STOREES25_S27_S27_EEEvvEEEEvNT_6ParamsE,(.L_x_293 - _ZN7cutlass13device_kernelINS_4gemm6kernel13GemmUniversalIN4cute5tupleIJiiiiEEENS1_10collective13CollectiveMmaINS1_35MainloopSm100TmaUmmaWarpSpecializedILi8ELi2ELi4ENS5_IJNS4_1CILi2EEENSA_ILi1EEESC_EEEEENS5_IJNSA_ILi256EEENSA_ILi128EEENSA_ILi64EEEEEENS_10bfloat16_tENS5_IJlSC_lEEESJ_SK_NS4_8TiledMMAINS4_8MMA_AtomIJNS4_26SM100_MMA_F16BF16_2x1SM_SSISJ_SJ_fLi256ELi128ELNS4_4UMMA5MajorE0ELSP_0ELNSO_7ScaleInE0ELSQ_0EEEEEENS4_6LayoutINS5_IJSC_SC_SC_EEENS5_IJNSA_ILi0EEESV_SV_EEEEENS5_IJNS4_10UnderscoreESY_SY_EEEEENS4_18SM100_TMA_2SM_LOADENS4_14ComposedLayoutINS4_7SwizzleILi3ELi4ELi3EEENS4_18smem_ptr_flag_bitsILi16EEENST_INS5_IJNSA_ILi8EEESH_EEENS5_IJSH_SC_EEEEEEEvNS4_8identityES11_S1B_vS1C_EENS_8epilogue10collective18CollectiveEpilogueINS1E_23Sm100TmaWarpSpecializedILi4ELi2ELi32ELb1ELb0EEEJNS5_IJSG_SG_SH_EEENS5_IJNST_ISG_SC_EENST_INSA_ILi32EEESC_EEEEESJ_SK_SJ_SK_NS1E_6fusion15FusionCallbacksIS1I_NS1O_13LinCombEltActINS1E_6thread4SiLuESJ_fSJ_fLNS_15FloatRoundStyleE2EEES1J_S1N_JEEENS4_5SM1004TMEM4LOAD26SM100_TMEM_LOAD_32dp32b32xENS4_13SM90_TMA_LOADENS12_INS13_ILi2ELi4ELi3EEES16_NST_INS5_IJS17_S1L_EEENS5_IJS1L_SC_EEEEEEENS4_39AutoVectorizingCopyWithAssumedAlignmentILi128EEENS4_14SM90_TMA_STOREES25_S27_S27_EEEvvEEEEvNT_6ParamsE)
        .other          _ZN7cutlass13device_kernelINS_4gemm6kernel13GemmUniversalIN4cute5tupleIJiiiiEEENS1_10collective13CollectiveMmaINS1_35MainloopSm100TmaUmmaWarpSpecializedILi8ELi2ELi4ENS5_IJNS4_1CILi2EEENSA_ILi1EEESC_EEEEENS5_IJNSA_ILi256EEENSA_ILi128EEENSA_ILi64EEEEEENS_10bfloat16_tENS5_IJlSC_lEEESJ_SK_NS4_8TiledMMAINS4_8MMA_AtomIJNS4_26SM100_MMA_F16BF16_2x1SM_SSISJ_SJ_fLi256ELi128ELNS4_4UMMA5MajorE0ELSP_0ELNSO_7ScaleInE0ELSQ_0EEEEEENS4_6LayoutINS5_IJSC_SC_SC_EEENS5_IJNSA_ILi0EEESV_SV_EEEEENS5_IJNS4_10UnderscoreESY_SY_EEEEENS4_18SM100_TMA_2SM_LOADENS4_14ComposedLayoutINS4_7SwizzleILi3ELi4ELi3EEENS4_18smem_ptr_flag_bitsILi16EEENST_INS5_IJNSA_ILi8EEESH_EEENS5_IJSH_SC_EEEEEEEvNS4_8identityES11_S1B_vS1C_EENS_8epilogue10collective18CollectiveEpilogueINS1E_23Sm100TmaWarpSpecializedILi4ELi2ELi32ELb1ELb0EEEJNS5_IJSG_SG_SH_EEENS5_IJNST_ISG_SC_EENST_INSA_ILi32EEESC_EEEEESJ_SK_SJ_SK_NS1E_6fusion15FusionCallbacksIS1I_NS1O_13LinCombEltActINS1E_6thread4SiLuESJ_fSJ_fLNS_15FloatRoundStyleE2EEES1J_S1N_JEEENS4_5SM1004TMEM4LOAD26SM100_TMEM_LOAD_32dp32b32xENS4_13SM90_TMA_LOADENS12_INS13_ILi2ELi4ELi3EEES16_NST_INS5_IJS17_S1L_EEENS5_IJS1L_SC_EEEEEEENS4_39AutoVectorizingCopyWithAssumedAlignmentILi128EEENS4_14SM90_TMA_STOREES25_S27_S27_EEEvvEEEEvNT_6ParamsE,@"STO_CUDA_ENTRY STV_DEFAULT"
_ZN7cutlass13device_kernelINS_4gemm6kernel13GemmUniversalIN4cute5tupleIJiiiiEEENS1_10collective13CollectiveMmaINS1_35MainloopSm100TmaUmmaWarpSpecializedILi8ELi2ELi4ENS5_IJNS4_1CILi2EEENSA_ILi1EEESC_EEEEENS5_IJNSA_ILi256EEENSA_ILi128EEENSA_ILi64EEEEEENS_10bfloat16_tENS5_IJlSC_lEEESJ_SK_NS4_8TiledMMAINS4_8MMA_AtomIJNS4_26SM100_MMA_F16BF16_2x1SM_SSISJ_SJ_fLi256ELi128ELNS4_4UMMA5MajorE0ELSP_0ELNSO_7ScaleInE0ELSQ_0EEEEEENS4_6LayoutINS5_IJSC_SC_SC_EEENS5_IJNSA_ILi0EEESV_SV_EEEEENS5_IJNS4_10UnderscoreESY_SY_EEEEENS4_18SM100_TMA_2SM_LOADENS4_14ComposedLayoutINS4_7SwizzleILi3ELi4ELi3EEENS4_18smem_ptr_flag_bitsILi16EEENST_INS5_IJNSA_ILi8EEESH_EEENS5_IJSH_SC_EEEEEEEvNS4_8identityES11_S1B_vS1C_EENS_8epilogue10collective18CollectiveEpilogueINS1E_23Sm100TmaWarpSpecializedILi4ELi2ELi32ELb1ELb0EEEJNS5_IJSG_SG_SH_EEENS5_IJNST_ISG_SC_EENST_INSA_ILi32EEESC_EEEEESJ_SK_SJ_SK_NS1E_6fusion15FusionCallbacksIS1I_NS1O_13LinCombEltActINS1E_6thread4SiLuESJ_fSJ_fLNS_15FloatRoundStyleE2EEES1J_S1N_JEEENS4_5SM1004TMEM4LOAD26SM100_TMEM_LOAD_32dp32b32xENS4_13SM90_TMA_LOADENS12_INS13_ILi2ELi4ELi3EEES16_NST_INS5_IJS17_S1L_EEENS5_IJS1L_SC_EEEEEEENS4_39AutoVectorizingCopyWithAssumedAlignmentILi128EEENS4_14SM90_TMA_STOREES25_S27_S27_EEEvvEEEEvNT_6ParamsE:
[----:B------:R-:W1:Y:S01]  /*0000*/  LDC R1, c[0x0][0x37c] ;  /* 0x0000df00ff017b82 */ /* 0x000e620000000800 */
[----:B------:R-:W2:Y:S01]  /*0010*/  S2R R153, SR_TID.X ;  /* 0x0000000000997919 */ /* 0x000ea20000002100 */
[----:B------:R-:W3:Y:S06]  /*0020*/  LDCU.64 UR8, c[0x0][0x890] ;  /* 0x00011200ff0877ac */ /* 0x000eec0008000a00 */
[----:B------:R-:W4:Y:S01]  /*0030*/  S2UR UR37, SR_CgaCtaId ;  /* 0x00000000002579c3 */ /* 0x000f220000008800 */
[----:B------:R-:W-:Y:S02]  /*0040*/  PRMT R133, RZ, 0x7610, R133 ;  /* 0x00007610ff857816 */ /* 0x000fe40000000085 */
[----:B------:R-:W-:Y:S01]  /*0050*/  ELECT P0, URZ, PT ;  /* 0x0000000000ff782f */ /* 0x000fe20003800000 */
[----:B------:R-:W1:Y:S01]  /*0060*/  LDCU.64 UR38, c[0x0][0x358] ;  /* 0x00006b00ff2677ac */ /* 0x000e620008000a00 */
[----:B---3--:R-:W-:-:S04]  /*0070*/  UISETP.NE.U32.AND UP2, UPT, UR8, URZ, UPT ;  /* 0x000000ff0800728c */ /* 0x008fc8000bf45070 */
[----:B------:R-:W-:Y:S02]  /*0080*/  UISETP.NE.AND.EX UP2, UPT, UR9, URZ, UPT, UP2 ;  /* 0x000000ff0900728c */ /* 0x000fe4000bf45320 */
[----:B----4-:R-:W-:Y:S02]  /*0090*/  ULOP3.LUT UR5, UR37, 0x1, URZ, 0xc0, !UPT ;  /* 0x0000000125057892 */ /* 0x010fe4000f8ec0ff */
[----:B------:R-:W-:Y:S01]  /*00a0*/  ULOP3.LUT UR4, UR37, 0x1, URZ, 0x3c, !UPT ;  /* 0x0000000125047892 */ /* 0x000fe2000f8e3cff */
[----:B--2---:R-:W-:-:S05]  /*00b0*/  SHF.R.U32.HI R156, RZ, 0x5, R153 ;  /* 0x00000005ff9c7819 */ /* 0x004fca0000011699 */
[----:B------:R-:W2:Y:S02]  /*00c0*/  SHFL.IDX PT, R0, R156, RZ, 0x1f ;  /* 0x00001fff9c007589 */ /* 0x000ea400000e0000 */
[----:B--2---:R-:W-:Y:S01]  /*00d0*/  R2UR UR10, R0 ;  /* 0x00000000000a72ca */ /* 0x004fe200000e0000 */
[----:B-1----:R-:W-:Y:S05]  /*00e0*/  BRA.U UP2, `(.L_x_0) ;  /* 0x00000001022c7547 */ /* 0x002fea000b800000 */
[----:B------:R-:W1:Y:S02]  /*00f0*/  LDCU.64 UR6, c[0x0][0x888] ;  /* 0x00011100ff0677ac */ /* 0x000e640008000a00 */
[----:B-1----:R-:W-:-:S04]  /*0100*/  UISETP.NE.U32.AND UP0, UPT, UR6, URZ, UPT ;  /* 0x000000ff0600728c */ /* 0x002fc8000bf05070 */
[----:B------:R-:W-:-:S09]  /*0110*/  UISETP.NE.AND.EX UP0, UPT, UR7, URZ, UPT, UP0 ;  /* 0x000000ff0700728c */ /* 0x000fd2000bf05300 */
[----:B------:R-:W-:Y:S05]  /*0120*/  BRA.U !UP0, `(.L_x_1) ;  /* 0x0000000108107547 */ /* 0x000fea000b800000 */
[----:B------:R-:W1:Y:S02]  /*0130*/  LDC.64 R2, c[0x0][0x888] ;  /* 0x00022200ff027b82 */ /* 0x000e640000000a00 */
[----:B-1----:R1:W5:Y:S01]  /*0140*/  LDG.E R91, desc[UR38][R2.64] ;  /* 0x00000026025b7981 */ /* 0x002362000c1e1900 */
[----:B------:R-:W-:Y:S01]  /*0150*/  HFMA2 R133, -RZ, RZ, 0, 5.9604644775390625e-08 ;  /* 0x00000001ff857431 */ /* 0x000fe200000001ff */
[----:B------:R-:W-:Y:S05]  /*0160*/  BRA `(.L_x_0) ;  /* 0x00000000000c7947 */ /* 0x000fea0003800000 */
.L_x_1:
[----:B------:R-:W1:Y:S01]  /*0170*/  LDCU UR6, c[0x0][0x880] ;  /* 0x00011000ff0677ac */ /* 0x000e620008000800 */
[----:B------:R-:W-:Y:S01]  /*0180*/  HFMA2 R133, -RZ, RZ, 0, 5.9604644775390625e-08 ;  /* 0x00000001ff857431 */ /* 0x000fe200000001ff */
[----:B-1----:R-:W-:-:S07]  /*0190*/  MOV R91, UR6 ;  /* 0x00000006005b7c02 */ /* 0x002fce0008000f00 */
.L_x_0:
[----:B------:R-:W2:Y:S02]  /*01a0*/  LDCU.64 UR6, c[0x0][0x8b0] ;  /* 0x00011600ff0677ac */ /* 0x000ea40008000a00 */
[----:B--2---:R-:W-:-:S04]  /*01b0*/  UISETP.NE.U32.AND UP0, UPT, UR6, URZ, UPT ;  /* 0x000000ff0600728c */ /* 0x004fc8000bf05070 */
[----:B------:R-:W-:-:S09]  /*01c0*/  UISETP.NE.AND.EX UP0, UPT, UR7, URZ, UPT, UP0 ;  /* 0x000000ff0700728c */ /* 0x000fd2000bf05300 */
[----:B------:R-:W-:Y:S05]  /*01d0*/  BRA.U UP0, `(.L_x_2) ;  /* 0x0000000100247547 */ /* 0x000fea000b800000 */
[----:B------:R-:W2:Y:S02]  /*01e0*/  LDCU.64 UR6, c[0x0][0x8a8] ;  /* 0x00011500ff0677ac */ /* 0x000ea40008000a00 */
[----:B--2---:R-:W-:-:S04]  /*01f0*/  UISETP.NE.U32.AND UP0, UPT, UR6, URZ, UPT ;  /* 0x000000ff0600728c */ /* 0x004fc8000bf05070 */
[----:B------:R-:W-:-:S09]  /*0200*/  UISETP.NE.AND.EX UP0, UPT, UR7, URZ, UPT, UP0 ;  /* 0x000000ff0700728c */ /* 0x000fd2000bf05300 */
[----:B------:R-:W-:Y:S05]  /*0210*/  BRA.U !UP0, `(.L_x_3) ;  /* 0x00000001080c7547 */ /* 0x000fea000b800000 */
[----:B-1----:R-:W1:Y:S02]  /*0220*/  LDC.64 R2, c[0x0][0x8a8] ;  /* 0x00022a00ff027b82 */ /* 0x002e640000000a00 */
[----:B-1----:R2:W5:Y:S01]  /*0230*/  LDG.E R71, desc[UR38][R2.64] ;  /* 0x0000002602477981 */ /* 0x002562000c1e1900 */
[----:B------:R-:W-:Y:S05]  /*0240*/  BRA `(.L_x_2) ;  /* 0x0000000000087947 */ /* 0x000fea0003800000 */
.L_x_3:
[----:B------:R-:W2:Y:S02]  /*0250*/  LDCU UR6, c[0x0][0x8a0] ;  /* 0x00011400ff0677ac */ /* 0x000ea40008000800 */
[----:B--2---:R-:W-:Y:S02]  /*0260*/  MOV R71, UR6 ;  /* 0x0000000600477c02 */ /* 0x004fe40008000f00 */
.L_x_2:
[----:B------:R-:W-:Y:S01]  /*0270*/  IMAD.U32 R0, RZ, RZ, UR10 ;  /* 0x0000000aff007e24 */ /* 0x000fe2000f8e00ff */
[----:B------:R-:W-:Y:S04]  /*0280*/  BSSY.RECONVERGENT B0, `(.L_x_4) ;  /* 0x000000c000007945 */ /* 0x000fe80003800200 */
[C---:B------:R-:W-:Y:S02]  /*0290*/  ISETP.NE.OR P2, PT, R0.reuse, 0x1, !P0 ;  /* 0x000000010000780c */ /* 0x040fe40004745670 */
[----:B------:R-:W-:-:S11]  /*02a0*/  ISETP.NE.OR P1, PT, R0, 0x3, !P0 ;  /* 0x000000030000780c */ /* 0x000fd60004725670 */
[----:B------:R-:W-:Y:S05]  /*02b0*/  @P2 BRA `(.L_x_5) ;  /* 0x0000000000202947 */ /* 0x000fea0003800000 */
[----:B------:R-:W3:Y:S02]  /*02c0*/  LDCU.64 UR6, c[0x0][0x348] ;  /* 0x00006900ff0677ac */ /* 0x000ee40008000a00 */
[----:B---3--:R-:W-:Y:S02]  /*02d0*/  UIADD3 UR12, UP1, UPT, UR6, 0x80, URZ ;  /* 0x00000080060c7890 */ /* 0x008fe4000ff3e0ff */
[----:B------:R-:W-:Y:S02]  /*02e0*/  UIADD3 UR6, UP0, UPT, UR6, 0x180, URZ ;  /* 0x0000018006067890 */ /* 0x000fe4000ff1e0ff */
[----:B------:R-:W-:Y:S02]  /*02f0*/  UIADD3.X UR13, UPT, UPT, URZ, UR7, URZ, UP1, !UPT ;  /* 0x00000007ff0d7290 */ /* 0x000fe40008ffe4ff */
[----:B------:R-:W-:-:S07]  /*0300*/  UIADD3.X UR7, UPT, UPT, URZ, UR7, URZ, UP0, !UPT ;  /* 0x00000007ff077290 */ /* 0x000fce00087fe4ff */
[----:B------:R3:W-:Y:S02]  /*0310*/  UTMACCTL.PF [UR12] ;  /* 0x000000000c0079b9 */ /* 0x0007e40008040000 */
[----:B------:R3:W-:Y:S02]  /*0320*/  UTMACCTL.PF [UR6] ;  /* 0x00000000060079b9 */ /* 0x0007e40008040000 */
[----:B---3--:R-:W-:Y:S01]  /*0330*/  NOP ;  /* 0x0000000000007918 */ /* 0x008fe20000000000 */
.L_x_5:
[----:B------:R-:W-:Y:S05]  /*0340*/  BSYNC.RECONVERGENT B0 ;  /* 0x0000000000007941 */ /* 0x000fea0003800200 */
.L_x_4:
[----:B------:R-:W-:Y:S04]  /*0350*/  BSSY.RECONVERGENT B0, `(.L_x_6) ;  /* 0x000000a000007945 */ /* 0x000fe80003800200 */
        /* <DEDUP_REMOVED lines=9> */
.L_x_7:
[----:B------:R-:W-:Y:S05]  /*03f0*/  BSYNC.RECONVERGENT B0 ;  /* 0x0000000000007941 */ /* 0x000fea0003800200 */
.L_x_6:
[----:B------:R-:W3:Y:S01]  /*0400*/  LDCU.64 UR6, c[0x0][0x888] ;  /* 0x00011100ff0677ac */ /* 0x000ee20008000a00 */
[----:B------:R-:W-:Y:S02]  /*0410*/  UISETP.EQ.U32.AND UP1, UPT, UR8, URZ, UPT ;  /* 0x000000ff0800728c */ /* 0x000fe4000bf22070 */
[----:B------:R-:W-:Y:S02]  /*0420*/  UPLOP3.LUT UP5, UPT, UPT, UPT, UPT, 0x40, 0x4 ;  /* 0x000000000004789c */ /* 0x000fe40003fae870 */
[----:B---3--:R-:W-:-:S04]  /*0430*/  UISETP.NE.U32.AND UP0, UPT, UR6, URZ, UPT ;  /* 0x000000ff0600728c */ /* 0x008fc8000bf05070 */
[----:B------:R-:W-:-:S04]  /*0440*/  UISETP.NE.AND.EX UP0, UPT, UR7, URZ, UPT, UP0 ;  /* 0x000000ff0700728c */ /* 0x000fc8000bf05300 */
[----:B------:R-:W-:-:S04]  /*0450*/  UISETP.EQ.OR.EX UP3, UPT, UR9, URZ, !UP0, UP1 ;  /* 0x000000ff0900728c */ /* 0x000fc8000c762710 */
[----:B------:R-:W-:-:S05]  /*0460*/  UP2UR UR45, UPR, URZ, 0x8 ;  /* 0x00000008ff2d7883 */ /* 0x000fca0008000000 */
[----:B------:R-:W-:Y:S07]  /*0470*/  BRA.U !UP3, `(.L_x_8) ;  /* 0x000000010b147547 */ /* 0x000fee000b800000 */
[----:B------:R-:W-:Y:S01]  /*0480*/  PLOP3.LUT P2, PT, PT, PT, UP2, 0x80, 0x8 ;  /* 0x000000000008781c */ /* 0x000fe20003f4f028 */
[----:B------:R-:W-:-:S12]  /*0490*/  UPLOP3.LUT UP5, UPT, UPT, UPT, UP0, 0x40, 0x4 ;  /* 0x000000000004789c */ /* 0x000fd80003fae800 */
[----:B-----5:R-:W-:-:S13]  /*04a0*/  @!P2 FSETP.EQ.AND P1, PT, R91, RZ, PT ;  /* 0x000000ff5b00a20b */ /* 0x020fda0003f22000 */
[----:B------:R-:W-:Y:S01]  /*04b0*/  @!P2 VOTEU.ANY UP1, P1 ;  /* 0x0000000000ffa886 */ /* 0x000fe20000820100 */
[----:B------:R-:W-:-:S11]  /*04c0*/  @!UP2 UPLOP3.LUT UP5, UPT, UPT, UPT, UP1, 0x80, 0x8 ;  /* 0x000000000008a89c */ /* 0x000fd60003faf010 */
.L_x_8:
[----:B------:R-:W3:Y:S01]  /*04d0*/  SHFL.IDX PT, R0, R156, RZ, 0x1f ;  /* 0x00001fff9c007589 */ /* 0x000ee200000e0000 */
[----:B------:R-:W-:-:S04]  /*04e0*/  UISETP.NE.AND UP1, UPT, UR10, 0x2, UPT ;  /* 0x000000020a00788c */ /* 0x000fc8000bf25270 */
[----:B------:R-:W-:Y:S02]  /*04f0*/  UISETP.EQ.AND UP2, UPT, UR5, URZ, !UP1 ;  /* 0x000000ff0500728c */ /* 0x000fe4000cf42270 */
[----:B------:R-:W-:-:S04]  /*0500*/  USEL UR6, URZ, 0x1, UP1 ;  /* 0x00000001ff067887 */ /* 0x000fc80008800000 */
[----:B------:R-:W-:Y:S02]  /*0510*/  PLOP3.LUT P5, PT, P0, PT, UP2, 0x80, 0x8 ;  /* 0x000000000008781c */ /* 0x000fe400007af028 */
[----:B---3--:R-:W-:-:S13]  /*0520*/  ISETP.NE.AND P1, PT, R0, RZ, PT ;  /* 0x000000ff0000720c */ /* 0x008fda0003f25270 */
[----:B------:R-:W-:Y:S05]  /*0530*/  @P1 BRA `(.L_x_9) ;  /* 0x0000000000641947 */ /* 0x000fea0003800000 */
[----:B------:R-:W-:Y:S01]  /*0540*/  UMOV UR8, 0x400 ;  /* 0x0000040000087882 */ /* 0x000fe20000000000 */
[----:B------:R-:W-:Y:S01]  /*0550*/  UMOV UR7, 0x1 ;  /* 0x0000000100077882 */ /* 0x000fe20000000000 */
[----:B------:R-:W-:Y:S02]  /*0560*/  ULEA UR8, UR37, UR8, 0x18 ;  /* 0x0000000825087291 */ /* 0x000fe4000f8ec0ff */
[----:B------:R-:W-:-:S04]  /*0570*/  UIADD3 UR12, UPT, UPT, -UR7, 0x100000, URZ ;  /* 0x00100000070c7890 */ /* 0x000fc8000fffe1ff */
[----:B------:R-:W-:Y:S02]  /*0580*/  USHF.L.U32 UR13, UR12, 0xb, URZ ;  /* 0x0000000b0c0d7899 */ /* 0x000fe400080006ff */
[----:B------:R-:W-:Y:S01]  /*0590*/  USHF.L.U32 UR12, UR12, 0x1, URZ ;  /* 0x000000010c0c7899 */ /* 0x000fe200080006ff */
[----:B------:R-:W-:Y:S01]  /*05a0*/  ELECT P1, URZ, PT ;  /* 0x0000000000ff782f */ /* 0x000fe20003820000 */
[----:B------:R-:W3:Y:S10]  /*05b0*/  FENCE.VIEW.ASYNC.S ;  /* 0x00000000000073c6 */ /* 0x000ef40000000000 */
[----:B---3--:R3:W4:Y:S01]  /*05c0*/  SYNCS.EXCH.64 URZ, [UR8], UR12 ;  /* 0x0000000c08ff75b2 */ /* 0x0087220008000100 */
[----:B------:R3:W1:Y:S01]  /*05d0*/  SYNCS.EXCH.64 URZ, [UR8+0x40], UR12 ;  /* 0x0000400c08ff75b2 */ /* 0x0006620008000100 */
        /* <DEDUP_REMOVED lines=13> */
[----:B------:R3:W1:Y:S02]  /*06b0*/  SYNCS.EXCH.64 URZ, [UR8+0x78], UR12 ;  /* 0x0000780c08ff75b2 */ /* 0x0006640008000100 */
[----:B---3--:R-:W-:Y:S01]  /*06c0*/  NOP ;  /* 0x0000000000007918 */ /* 0x008fe20000000000 */
.L_x_9:
[----:B------:R-:W3:Y:S01]  /*06d0*/  SHFL.IDX PT, R0, R156, RZ, 0x1f ;  /* 0x00001fff9c007589 */ /* 0x000ee200000e0000 */
[----:B------:R-:W-:Y:S01]  /*06e0*/  NOP ;  /* 0x0000000000007918 */ /* 0x000fe20000000000 */
[----:B---3--:R-:W-:-:S13]  /*06f0*/  ISETP.NE.AND P1, PT, R0, 0x1, PT ;  /* 0x000000010000780c */ /* 0x008fda0003f25270 */
[----:B------:R-:W-:Y:S05]  /*0700*/  @P1 BRA `(.L_x_10) ;  /* 0x0000000000541947 */ /* 0x000fea0003800000 */
[----:B------:R-:W-:Y:S01]  /*0710*/  UMOV UR9, 0x400 ;  /* 0x0000040000097882 */ /* 0x000fe20000000000 */
[----:B------:R-:W-:Y:S01]  /*0720*/  UMOV UR8, 0x20 ;  /* 0x0000002000087882 */ /* 0x000fe20000000000 */
[----:B------:R-:W-:Y:S01]  /*0730*/  UMOV UR7, 0x80 ;  /* 0x0000008000077882 */ /* 0x000fe20000000000 */
[----:B------:R-:W-:Y:S02]  /*0740*/  ULEA UR9, UR37, UR9, 0x18 ;  /* 0x0000000925097291 */ /* 0x000fe4000f8ec0ff */
[----:B------:R-:W-:-:S04]  /*0750*/  UIADD3 UR12, UPT, UPT, -UR8, 0x100000, URZ ;  /* 0x00100000080c7890 */ /* 0x000fc8000fffe1ff */
[----:B------:R-:W-:Y:S02]  /*0760*/  USHF.L.U32 UR13, UR12, 0xb, URZ ;  /* 0x0000000b0c0d7899 */ /* 0x000fe400080006ff */
[----:B------:R-:W-:Y:S02]  /*0770*/  USHF.L.U32 UR12, UR12, 0x1, URZ ;  /* 0x000000010c0c7899 */ /* 0x000fe400080006ff */
[----:B------:R-:W-:-:S04]  /*0780*/  UIADD3 UR14, UPT, UPT, -UR7, 0x100000, URZ ;  /* 0x00100000070e7890 */ /* 0x000fc8000fffe1ff */
[----:B------:R-:W-:Y:S02]  /*0790*/  USHF.L.U32 UR15, UR14, 0xb, URZ ;  /* 0x0000000b0e0f7899 */ /* 0x000fe400080006ff */
[----:B------:R-:W-:Y:S01]  /*07a0*/  USHF.L.U32 UR14, UR14, 0x1, URZ ;  /* 0x000000010e0e7899 */ /* 0x000fe200080006ff */
[----:B------:R-:W-:Y:S01]  /*07b0*/  ELECT P1, URZ, PT ;  /* 0x0000000000ff782f */ /* 0x000fe20003820000 */
[----:B------:R-:W3:Y:S02]  /*07c0*/  FENCE.VIEW.ASYNC.S ;  /* 0x00000000000073c6 */ /* 0x000ee40000000000 */
[----:B---3--:R3:W1:Y:S08]  /*07d0*/  SYNCS.EXCH.64 URZ, [UR9+0x80], UR12 ;  /* 0x0000800c09ff75b2 */ /* 0x0086700008000100 */
[----:B------:R3:W1:Y:S01]  /*07e0*/  SYNCS.EXCH.64 URZ, [UR9+0xa0], UR14 ;  /* 0x0000a00e09ff75b2 */ /* 0x0006620008000100 */
[----:B------:R3:W1:Y:S01]  /*07f0*/  SYNCS.EXCH.64 URZ, [UR9+0x88], UR12 ;  /* 0x0000880c09ff75b2 */ /* 0x0006620008000100 */
[----:B------:R3:W1:Y:S01]  /*0800*/  SYNCS.EXCH.64 URZ, [UR9+0xa8], UR14 ;  /* 0x0000a80e09ff75b2 */ /* 0x0006620008000100 */
[----:B------:R3:W1:Y:S01]  /*0810*/  SYNCS.EXCH.64 URZ, [UR9+0x90], UR12 ;  /* 0x0000900c09ff75b2 */ /* 0x0006620008000100 */
[----:B------:R3:W1:Y:S01]  /*0820*/  SYNCS.EXCH.64 URZ, [UR9+0xb0], UR14 ;  /* 0x0000b00e09ff75b2 */ /* 0x0006620008000100 */
[----:B------:R3:W1:Y:S01]  /*0830*/  SYNCS.EXCH.64 URZ, [UR9+0x98], UR12 ;  /* 0x0000980c09ff75b2 */ /* 0x0006620008000100 */
[----:B------:R3:W1:Y:S01]  /*0840*/  SYNCS.EXCH.64 URZ, [UR9+0xb8], UR14 ;  /* 0x0000b80e09ff75b2 */ /* 0x0006620008000100 */
[----:B------:R-:W-:Y:S01]  /*0850*/  NOP ;  /* 0x0000000000007918 */ /* 0x000fe20000000000 */
.L_x_10:
[----:B------:R-:W2:Y:S01]  /*0860*/  SHFL.IDX PT, R0, R156, RZ, 0x1f ;  /* 0x00001fff9c007589 */ /* 0x000ea200000e0000 */
[----:B------:R-:W-:Y:S01]  /*0870*/  NOP ;  /* 0x0000000000007918 */ /* 0x000fe20000000000 */
[----:B--2---:R-:W-:-:S13]  /*0880*/  ISETP.NE.AND P1, PT, R0, 0x3, PT ;  /* 0x000000030000780c */ /* 0x004fda0003f25270 */
[----:B------:R-:W-:Y:S05]  /*0890*/  @P1 BRA `(.L_x_11) ;  /* 0x00000000002c1947 */ /* 0x000fea0003800000 */
[----:B------:R-:W-:Y:S01]  /*08a0*/  UMOV UR8, 0x400 ;  /* 0x0000040000087882 */ /* 0x000fe20000000000 */
[----:B------:R-:W-:Y:S01]  /*08b0*/  UMOV UR7, 0x20 ;  /* 0x0000002000077882 */ /* 0x000fe20000000000 */
[----:B------:R-:W-:Y:S02]  /*08c0*/  ULEA UR8, UR37, UR8, 0x18 ;  /* 0x0000000825087291 */ /* 0x000fe4000f8ec0ff */
[----:B---3--:R-:W-:-:S04]  /*08d0*/  UIADD3 UR12, UPT, UPT, -UR7, 0x100000, URZ ;  /* 0x00100000070c7890 */ /* 0x008fc8000fffe1ff */
[----:B------:R-:W-:Y:S02]  /*08e0*/  USHF.L.U32 UR13, UR12, 0xb, URZ ;  /* 0x0000000b0c0d7899 */ /* 0x000fe400080006ff */
[----:B------:R-:W-:Y:S01]  /*08f0*/  USHF.L.U32 UR12, UR12, 0x1, URZ ;  /* 0x000000010c0c7899 */ /* 0x000fe200080006ff */
[----:B------:R-:W-:Y:S01]  /*0900*/  ELECT P1, URZ, PT ;  /* 0x0000000000ff782f */ /* 0x000fe20003820000 */
[----:B------:R-:W2:Y:S10]  /*0910*/  FENCE.VIEW.ASYNC.S ;  /* 0x00000000000073c6 */ /* 0x000eb40000000000 */
[----:B--2---:R2:W3:Y:S01]  /*0920*/  SYNCS.EXCH.64 URZ, [UR8+0xc0], UR12 ;  /* 0x0000c00c08ff75b2 */ /* 0x0044e20008000100 */
[----:B------:R2:W1:Y:S01]  /*0930*/  SYNCS.EXCH.64 URZ, [UR8+0xc8], UR12 ;  /* 0x0000c80c08ff75b2 */ /* 0x0004620008000100 */
[----:B------:R-:W-:Y:S01]  /*0940*/  NOP ;  /* 0x0000000000007918 */ /* 0x000fe20000000000 */
.L_x_11:
[----:B------:R-:W4:Y:S01]  /*0950*/  SHFL.IDX PT, R0, R156, RZ, 0x1f ;  /* 0x00001fff9c007589 */ /* 0x000f2200000e0000 */
[----:B------:R-:W-:Y:S01]  /*0960*/  NOP ;  /* 0x0000000000007918 */ /* 0x000fe20000000000 */
[----:B----4-:R-:W-:-:S13]  /*0970*/  ISETP.NE.AND P1, PT, R0, 0x4, PT ;  /* 0x000000040000780c */ /* 0x010fda0003f25270 */
[----:B------:R-:W-:Y:S05]  /*0980*/  @P1 BRA `(.L_x_12) ;  /* 0x0000000000481947 */ /* 0x000fea0003800000 */
[----:B---3--:R-:W-:Y:S01]  /*0990*/  UMOV UR9, 0x1a0 ;  /* 0x000001a000097882 */ /* 0x008fe20000000000 */
[----:B--2---:R-:W-:Y:S01]  /*09a0*/  UMOV UR8, 0x400 ;  /* 0x0000040000087882 */ /* 0x004fe20000000000 */
[----:B------:R-:W-:Y:S01]  /*09b0*/  USEL UR9, UR9, 0x1e0, UP5 ;  /* 0x000001e009097887 */ /* 0x000fe2000a800000 */
        /* <DEDUP_REMOVED lines=9> */
[----:B------:R-:W2:Y:S02]  /*0a50*/  FENCE.VIEW.ASYNC.S ;  /* 0x00000000000073c6 */ /* 0x000ea40000000000 */
[----:B--2---:R4:W2:Y:S08]  /*0a60*/  SYNCS.EXCH.64 URZ, [UR8+0xd0], UR12 ;  /* 0x0000d00c08ff75b2 */ /* 0x0048b00008000100 */
[----:B------:R4:W3:Y:S01]  /*0a70*/  SYNCS.EXCH.64 URZ, [UR8+0xe0], UR14 ;  /* 0x0000e00e08ff75b2 */ /* 0x0008e20008000100 */
[----:B------:R4:W1:Y:S01]  /*0a80*/  SYNCS.EXCH.64 URZ, [UR8+0xd8], UR12 ;  /* 0x0000d80c08ff75b2 */ /* 0x0008620008000100 */
[----:B------:R4:W1:Y:S02]  /*0a90*/  SYNCS.EXCH.64 URZ, [UR8+0xe8], UR14 ;  /* 0x0000e80e08ff75b2 */ /* 0x0008640008000100 */
[----:B----4-:R-:W-:Y:S01]  /*0aa0*/  NOP ;  /* 0x0000000000007918 */ /* 0x010fe20000000000 */
.L_x_12:
[----:B------:R-:W4:Y:S01]  /*0ab0*/  SHFL.IDX PT, R0, R156, RZ, 0x1f ;  /* 0x00001fff9c007589 */ /* 0x000f2200000e0000 */
[----:B------:R-:W-:Y:S01]  /*0ac0*/  NOP ;  /* 0x0000000000007918 */ /* 0x000fe20000000000 */
[----:B----4-:R-:W-:-:S13]  /*0ad0*/  ISETP.NE.AND P1, PT, R0, 0x5, PT ;  /* 0x000000050000780c */ /* 0x010fda0003f25270 */
[----:B------:R-:W-:Y:S05]  /*0ae0*/  @P1 BRA `(.L_x_13) ;  /* 0x0000000000541947 */ /* 0x000fea0003800000 */
[----:B---3--:R-:W-:Y:S01]  /*0af0*/  UMOV UR9, 0x400 ;  /* 0x0000040000097882 */ /* 0x008fe20000000000 */
[----:B--2---:R-:W-:Y:S01]  /*0b00*/  UMOV UR8, 0x1 ;  /* 0x0000000100087882 */ /* 0x004fe20000000000 */
        /* <DEDUP_REMOVED lines=13> */
[----:B------:R4:W1:Y:S01]  /*0be0*/  SYNCS.EXCH.64 URZ, [UR9+0x118], UR14 ;  /* 0x0001180e09ff75b2 */ /* 0x0008620008000100 */
[----:B------:R4:W1:Y:S01]  /*0bf0*/  SYNCS.EXCH.64 URZ, [UR9+0x100], UR12 ;  /* 0x0001000c09ff75b2 */ /* 0x0008620008000100 */
[----:B------:R4:W1:Y:S01]  /*0c00*/  SYNCS.EXCH.64 URZ, [UR9+0x120], UR14 ;  /* 0x0001200e09ff75b2 */ /* 0x0008620008000100 */
[----:B------:R4:W1:Y:S01]  /*0c10*/  SYNCS.EXCH.64 URZ, [UR9+0x108], UR12 ;  /* 0x0001080c09ff75b2 */ /* 0x0008620008000100 */
[----:B------:R4:W1:Y:S02]  /*0c20*/  SYNCS.EXCH.64 URZ, [UR9+0x128], UR14 ;  /* 0x0001280e09ff75b2 */ /* 0x0008640008000100 */
[----:B----4-:R-:W-:Y:S01]  /*0c30*/  NOP ;  /* 0x0000000000007918 */ /* 0x010fe20000000000 */
.L_x_13:
[----:B------:R-:W4:Y:S01]  /*0c40*/  SHFL.IDX PT, R0, R156, RZ, 0x1f ;  /* 0x00001fff9c007589 */ /* 0x000f2200000e0000 */
[----:B------:R-:W-:Y:S01]  /*0c50*/  ISETP.NE.OR P0, PT, RZ, UR10, !P0 ;  /* 0x0000000aff007c0c */ /* 0x000fe2000c705670 */
[----:B------:R-:W-:Y:S01]  /*0c60*/  NOP ;  /* 0x0000000000007918 */ /* 0x000fe20000000000 */
[----:B----4-:R-:W-:-:S13]  /*0c70*/  ISETP.NE.AND P1, PT, R0, 0x3, PT ;  /* 0x000000030000780c */ /* 0x010fda0003f25270 */
[----:B------:R-:W-:Y:S05]  /*0c80*/  @P1 BRA `(.L_x_14) ;  /* 0x0000000000341947 */ /* 0x000fea0003800000 */
[----:B--2---:R-:W-:Y:S01]  /*0c90*/  UMOV UR8, 0x400 ;  /* 0x0000040000087882 */ /* 0x004fe20000000000 */
[----:B------:R-:W-:Y:S01]  /*0ca0*/  UMOV UR7, 0x20 ;  /* 0x0000002000077882 */ /* 0x000fe20000000000 */
[----:B------:R-:W-:Y:S02]  /*0cb0*/  ULEA UR8, UR37, UR8, 0x18 ;  /* 0x0000000825087291 */ /* 0x000fe4000f8ec0ff */
[----:B---3--:R-:W-:-:S04]  /*0cc0*/  UIADD3 UR12, UPT, UPT, -UR7, 0x100000, URZ ;  /* 0x00100000070c7890 */ /* 0x008fc8000fffe1ff */
[----:B------:R-:W-:Y:S02]  /*0cd0*/  USHF.L.U32 UR13, UR12, 0xb, URZ ;  /* 0x0000000b0c0d7899 */ /* 0x000fe400080006ff */
[----:B------:R-:W-:Y:S01]  /*0ce0*/  USHF.L.U32 UR12, UR12, 0x1, URZ ;  /* 0x000000010c0c7899 */ /* 0x000fe200080006ff */
[----:B------:R-:W-:Y:S01]  /*0cf0*/  ELECT P1, URZ, PT ;  /* 0x0000000000ff782f */ /* 0x000fe20003820000 */
[----:B------:R-:W2:Y:S10]  /*0d00*/  FENCE.VIEW.ASYNC.S ;  /* 0x00000000000073c6 */ /* 0x000eb40000000000 */
[----:B--2---:R4:W2:Y:S01]  /*0d10*/  SYNCS.EXCH.64 URZ, [UR8+0x130], UR12 ;  /* 0x0001300c08ff75b2 */ /* 0x0048a20008000100 */
[----:B------:R4:W3:Y:S01]  /*0d20*/  SYNCS.EXCH.64 URZ, [UR8+0x140], UR12 ;  /* 0x0001400c08ff75b2 */ /* 0x0008e20008000100 */
[----:B------:R4:W1:Y:S01]  /*0d30*/  SYNCS.EXCH.64 URZ, [UR8+0x138], UR12 ;  /* 0x0001380c08ff75b2 */ /* 0x0008620008000100 */
[----:B------:R4:W1:Y:S02]  /*0d40*/  SYNCS.EXCH.64 URZ, [UR8+0x148], UR12 ;  /* 0x0001480c08ff75b2 */ /* 0x0008640008000100 */
[----:B----4-:R-:W-:Y:S01]  /*0d50*/  NOP ;  /* 0x0000000000007918 */ /* 0x010fe20000000000 */
.L_x_14:
[----:B------:R-:W-:Y:S01]  /*0d60*/  VOTEU.ALL UP1, P0 ;  /* 0x0000000000ff7886 */ /* 0x000fe20000020000 */
[----:B--2---:R-:W2:Y:S01]  /*0d70*/  LDCU UR8, c[0x0][0x36c] ;  /* 0x00006d80ff0877ac */ /* 0x004ea20008000800 */
[----:B------:R-:W-:Y:S01]  /*0d80*/  NOP ;  /* 0x0000000000007918 */ /* 0x000fe20000000000 */
[----:B------:R-:W-:Y:S01]  /*0d90*/  LOP3.LUT R10, R153, 0x1f, RZ, 0xc0, !PT ;  /* 0x0000001f990a7812 */ /* 0x000fe200078ec0ff */
[----:B---3--:R-:W-:Y:S01]  /*0da0*/  UMOV UR12, 0x20 ;  /* 0x00000020000c7882 */ /* 0x008fe20000000000 */
[----:B------:R-:W-:Y:S01]  /*0db0*/  @!UP1 UMOV UR7, 0x400 ;  /* 0x0000040000079882 */ /* 0x000fe20000000000 */
[----:B------:R-:W-:-:S04]  /*0dc0*/  @!UP1 UIADD3 UR12, UPT, UPT, -UR12, 0x100000, URZ ;  /* 0x001000000c0c9890 */ /* 0x000fc8000fffe1ff */
[----:B------:R-:W-:Y:S02]  /*0dd0*/  @!UP1 USHF.L.U32 UR13, UR12, 0xb, URZ ;  /* 0x0000000b0c0d9899 */ /* 0x000fe400080006ff */
[----:B------:R-:W-:Y:S02]  /*0de0*/  @!UP1 USHF.L.U32 UR12, UR12, 0x1, URZ ;  /* 0x000000010c0c9899 */ /* 0x000fe400080006ff */
[----:B------:R-:W-:Y:S01]  /*0df0*/  @!UP1 ULEA UR7, UR37, UR7, 0x18 ;  /* 0x0000000725079291 */ /* 0x000fe2000f8ec0ff */
[----:B------:R-:W-:Y:S01]  /*0e00*/  VOTEU.ALL UP1, P0 ;  /* 0x0000000000ff7886 */ /* 0x000fe20000020000 */
[----:B------:R-:W-:Y:S01]  /*0e10*/  UISETP.NE.AND UP4, UPT, UR10, URZ, UPT ;  /* 0x000000ff0a00728c */ /* 0x000fe2000bf85270 */
[----:B------:R-:W3:Y:S09]  /*0e20*/  FENCE.VIEW.ASYNC.S ;  /* 0x00000000000073c6 */ /* 0x000ef20000000000 */
[----:B---3--:R3:W4:Y:S01]  /*0e30*/  @!UP1 SYNCS.EXCH.64 URZ, [UR7+0x150], UR12 ;  /* 0x0001500c07ff95b2 */ /* 0x0087220008000100 */
[----:B--2---:R-:W-:-:S09]  /*0e40*/  UISETP.EQ.U32.AND UP1, UPT, UR8, 0x1, UPT ;  /* 0x000000010800788c */ /* 0x004fd2000bf22070 */
[----:B------:R-:W-:Y:S05]  /*0e50*/  BRA.U !UP1, `(.L_x_15) ;  /* 0x0000000109087547 */ /* 0x000fea000b800000 */
[----:B-1--4-:R-:W-:Y:S01]  /*0e60*/  UCGABAR_ARV ;  /* 0x00000000000079c7 */ /* 0x012fe20008000000 */
[----:B------:R-:W-:Y:S05]  /*0e70*/  BRA `(.L_x_16) ;  /* 0x0000000000047947 */ /* 0x000fea0003800000 */
.L_x_15:
[----:B-1--4-:R-:W-:Y:S01]  /*0e80*/  NOP ;  /* 0x0000000000007918 */ /* 0x012fe20000000000 */
.L_x_16:
[----:B------:R-:W1:Y:S01]  /*0e90*/  S2R R23, SR_CTAID.Y ;  /* 0x0000000000177919 */ /* 0x000e620000002600 */
[----:B------:R-:W-:-:S05]  /*0ea0*/  CS2R.32 R132, SR_CgaSize ;  /* 0x0000000000847805 */ /* 0x000fca0000008a00 */
[----:B------:R-:W-:-:S05]  /*0eb0*/  IMAD R132, R132, -0xa0, RZ ;  /* 0xffffff6084847824 */ /* 0x000fca00078e02ff */
[----:B---3--:R-:W-:-:S14]  /*0ec0*/  R2UR UR7, R132 ;  /* 0x00000000840772ca */ /* 0x008fdc00000e0000 */
[----:B------:R-:W2:Y:S01]  /*0ed0*/  LDCU UR7, c[0x0][UR7+0x2b4] ;  /* 0x00005680070777ac */ /* 0x000ea20008000800 */
[----:B------:R-:W-:-:S05]  /*0ee0*/  CS2R.32 R0, SR_CgaSize ;  /* 0x0000000000007805 */ /* 0x000fca0000008a00 */
[----:B------:R-:W-:-:S06]  /*0ef0*/  IMAD R0, R0, -0xa0, RZ ;  /* 0xffffff6000007824 */ /* 0x000fcc00078e02ff */
[----:B------:R-:W3:Y:S01]  /*0f00*/  LDC R0, c[0x0][R0+0x2a4] ;  /* 0x0000a90000007b82 */ /* 0x000ee20000000800 */
[----:B------:R-:W-:Y:S01]  /*0f10*/  PRMT R8, RZ, 0x7610, R8 ;  /* 0x00007610ff087816 */ /* 0x000fe20000000008 */
[----:B------:R-:W4:Y:S01]  /*0f20*/  S2R R9, SR_CTAID.X ;  /* 0x0000000000097919 */ /* 0x000f220000002500 */
[----:B------:R-:W-:-:S05]  /*0f30*/  CS2R.32 R132, SR_CgaSize ;  /* 0x0000000000847805 */ /* 0x000fca0000008a00 */
[----:B------:R-:W-:-:S05]  /*0f40*/  IMAD R132, R132, -0xa0, RZ ;  /* 0xffffff6084847824 */ /* 0x000fca00078e02ff */
[----:B------:R-:W-:-:S14]  /*0f50*/  R2UR UR8, R132 ;  /* 0x00000000840872ca */ /* 0x000fdc00000e0000 */
[----:B------:R-:W3:Y:S01]  /*0f60*/  LDCU UR8, c[0x0][UR8+0x2b0] ;  /* 0x00005600080877ac */ /* 0x000ee20008000800 */
[----:B------:R-:W-:Y:S01]  /*0f70*/  UISETP.NE.AND UP2, UPT, UR10, 0x2, UPT ;  /* 0x000000020a00788c */ /* 0x000fe2000bf45270 */
[----:B------:R-:W2:Y:S01]  /*0f80*/  LDC R11, c[0x0][0xb24] ;  /* 0x0002c900ff0b7b82 */ /* 0x000ea20000000800 */
[----:B------:R-:W-:-:S05]  /*0f90*/  CS2R.32 R2, SR_CgaSize ;  /* 0x0000000000027805 */ /* 0x000fca0000008a00 */
[----:B------:R-:W-:-:S06]  /*0fa0*/  IMAD R2, R2, -0xa0, RZ ;  /* 0xffffff6002027824 */ /* 0x000fcc00078e02ff */
[----:B------:R-:W3:Y:S08]  /*0fb0*/  LDC R2, c[0x0][R2+0x2a0] ;  /* 0x0000a80002027b82 */ /* 0x000ef00000000800 */
[----:B------:R-:W3:Y:S01]  /*0fc0*/  LDC R65, c[0x0][0xb24] ;  /* 0x0002c900ff417b82 */ /* 0x000ee20000000800 */
[----:B-1----:R-:W-:-:S07]  /*0fd0*/  I2FP.F32.U32 R115, R23 ;  /* 0x0000001700737245 */ /* 0x002fce0000201000 */
[----:B------:R-:W1:Y:S01]  /*0fe0*/  S2UR UR36, SR_CTAID.Z ;  /* 0x00000000002479c3 */ /* 0x000e620000002700 */
[----:B--2---:R-:W-:Y:S01]  /*0ff0*/  ISETP.GE.AND P0, PT, R11, 0x1, PT ;  /* 0x000000010b00780c */ /* 0x004fe20003f06270 */
[----:B----4-:R-:W-:Y:S01]  /*1000*/  IMAD.MOV.U32 R22, RZ, RZ, R9 ;  /* 0x000000ffff167224 */ /* 0x010fe200078e0009 */
[----:B------:R-:W-:Y:S01]  /*1010*/  I2FP.F32.U32 R132, R9 ;  /* 0x0000000900847245 */ /* 0x000fe20000201000 */
[----:B------:R-:W-:Y:S01]  /*1020*/  FMUL R115, R115, UR7 ;  /* 0x0000000773737c20 */ /* 0x000fe20008400000 */
[----:B------:R-:W2:Y:S03]  /*1030*/  LDCU UR7, c[0x0][0xb30] ;  /* 0x00016600ff0777ac */ /* 0x000ea60008000800 */
[----:B---3--:R-:W-:Y:S02]  /*1040*/  FMUL R132, R132, UR8 ;  /* 0x0000000884847c20 */ /* 0x008fe40008400000 */
[----:B------:R-:W3:Y:S08]  /*1050*/  F2I.U32.TRUNC.NTZ R115, R115 ;  /* 0x0000007300737305 */ /* 0x000ef0000020f000 */
[----:B------:R-:W4:Y:S01]  /*1060*/  F2I.U32.TRUNC.NTZ R132, R132 ;  /* 0x0000008400847305 */ /* 0x000f22000020f000 */
[----:B--2---:R-:W-:Y:S01]  /*1070*/  UISETP.NE.AND UP3, UPT, UR7, 0x1, UPT ;  /* 0x000000010700788c */ /* 0x004fe2000bf65270 */
[----:B---3--:R-:W-:-:S05]  /*1080*/  IADD3 R115, PT, PT, -R115, RZ, RZ ;  /* 0x000000ff73737210 */ /* 0x008fca0007ffe1ff */
[----:B------:R-:W-:Y:S01]  /*1090*/  IMAD R115, R0, R115, R23 ;  /* 0x0000007300737224 */ /* 0x000fe200078e0217 */
[----:B------:R-:W-:Y:S01]  /*10a0*/  PRMT R0, RZ, 0x7610, R0 ;  /* 0x00007610ff007816 */ /* 0x000fe20000000000 */
[----:B----4-:R-:W-:-:S04]  /*10b0*/  IMAD.MOV R132, RZ, RZ, -R132 ;  /* 0x000000ffff847224 */ /* 0x010fc800078e0a84 */
[----:B------:R-:W-:Y:S01]  /*10c0*/  IMAD R132, R2, R132, R9 ;  /* 0x0000008402847224 */ /* 0x000fe200078e0209 */
[----:B-1----:R-:W-:Y:S06]  /*10d0*/  BRA.U UP4, `(.L_x_17) ;  /* 0x0000000104247547 */ /* 0x002fec000b800000 */
[----:B------:R-:W-:Y:S01]  /*10e0*/  ISETP.NE.AND P1, PT, R115, RZ, PT ;  /* 0x000000ff7300720c */ /* 0x000fe20003f25270 */
[----:B------:R-:W-:Y:S01]  /*10f0*/  IMAD.MOV.U32 R0, RZ, RZ, 0x3 ;  /* 0x00000003ff007424 */ /* 0x000fe200078e00ff */
[C---:B------:R-:W-:Y:S02]  /*1100*/  LOP3.LUT R2, R132.reuse, 0xfffffffe, RZ, 0xc0, !PT ;  /* 0xfffffffe84027812 */ /* 0x040fe400078ec0ff */
[----:B------:R-:W-:Y:S02]  /*1110*/  ISETP.LT.U32.OR P1, PT, R132, 0x2, !P1 ;  /* 0x000000028400780c */ /* 0x000fe40004f21470 */
[----:B------:R-:W-:Y:S02]  /*1120*/  SHF.L.U32 R0, R0, R2, RZ ;  /* 0x0000000200007219 */ /* 0x000fe400000006ff */
[----:B------:R-:W-:Y:S02]  /*1130*/  SEL R4, RZ, 0x1, !P1 ;  /* 0x00000001ff047807 */ /* 0x000fe40004800000 */
[----:B------:R-:W-:-:S05]  /*1140*/  SEL R3, RZ, 0x2, !P1 ;  /* 0x00000002ff037807 */ /* 0x000fca0004800000 */
[----:B------:R-:W-:-:S05]  /*1150*/  IMAD.IADD R3, R4, 0x1, R3 ;  /* 0x0000000104037824 */ /* 0x000fca00078e0203 */
[----:B------:R-:W-:Y:S02]  /*1160*/  PRMT R8, R3, 0x7610, R8 ;  /* 0x0000761003087816 */ /* 0x000fe40000000008 */
.L_x_17:
[----:B------:R-:W-:Y:S05]  /*1170*/  @!P0 BRA `(.L_x_18) ;  /* 0x0000000000b88947 */ /* 0x000fea0003800000 */
[----:B------:R-:W1:Y:S01]  /*1180*/  LDC.64 R4, c[0x0][0xb18] ;  /* 0x0002c600ff047b82 */ /* 0x000e620000000a00 */
[----:B------:R-:W-:-:S07]  /*1190*/  ISETP.NE.AND P0, PT, R11, 0x1, PT ;  /* 0x000000010b00780c */ /* 0x000fce0003f05270 */
[----:B------:R-:W2:Y:S08]  /*11a0*/  LDC R22, c[0x0][0xb0c] ;  /* 0x0002c300ff167b82 */ /* 0x000eb00000000800 */
[----:B------:R-:W3:Y:S08]  /*11b0*/  LDC R14, c[0x0][0x370] ;  /* 0x0000dc00ff0e7b82 */ /* 0x000ef00000000800 */
[----:B------:R-:W4:Y:S01]  /*11c0*/  LDC R13, c[0x0][0x374] ;  /* 0x0000dd00ff0d7b82 */ /* 0x000f220000000800 */
[----:B-1----:R-:W-:-:S07]  /*11d0*/  ISETP.NE.AND P1, PT, R4, 0x1, PT ;  /* 0x000000010400780c */ /* 0x002fce0003f25270 */
[----:B------:R-:W3:Y:S01]  /*11e0*/  LDC.64 R6, c[0x0][0xb10] ;  /* 0x0002c400ff067b82 */ /* 0x000ee20000000a00 */
[----:B--2---:R-:W-:-:S07]  /*11f0*/  ISETP.NE.AND P2, PT, R22, 0x1, PT ;  /* 0x000000011600780c */ /* 0x004fce0003f45270 */
[----:B------:R-:W1:Y:S08]  /*1200*/  LDC R12, c[0x0][0xb20] ;  /* 0x0002c800ff0c7b82 */ /* 0x000e700000000800 */
[----:B------:R-:W2:Y:S01]  /*1210*/  LDC.64 R2, c[0x0][0xb28] ;  /* 0x0002ca00ff027b82 */ /* 0x000ea20000000a00 */
[----:B----4-:R-:W-:-:S04]  /*1220*/  IMAD.HI.U32 R15, R13, R5, RZ ;  /* 0x000000050d0f7227 */ /* 0x010fc800078e00ff */
[----:B------:R-:W-:-:S04]  /*1230*/  IMAD.HI.U32 R5, R23, R5, RZ ;  /* 0x0000000517057227 */ /* 0x000fc800078e00ff */
[----:B---3--:R-:W-:-:S05]  /*1240*/  IMAD.HI.U32 R16, R14, R6, RZ ;  /* 0x000000060e107227 */ /* 0x008fca00078e00ff */
[-C--:B------:R-:W-:Y:S01]  /*1250*/  @P2 SHF.R.U32.HI R14, RZ, R7.reuse, R16 ;  /* 0x00000007ff0e2219 */ /* 0x080fe20000011610 */
[----:B------:R-:W-:Y:S01]  /*1260*/  IMAD.HI.U32 R16, R9, R6, RZ ;  /* 0x0000000609107227 */ /* 0x000fe200078e00ff */
[-C--:B-1----:R-:W-:Y:S02]  /*1270*/  @P1 SHF.R.U32.HI R13, RZ, R12.reuse, R15 ;  /* 0x0000000cff0d1219 */ /* 0x082fe4000001160f */
[----:B------:R-:W-:Y:S02]  /*1280*/  SHF.R.U32.HI R5, RZ, R12, R5 ;  /* 0x0000000cff057219 */ /* 0x000fe40000011605 */
[----:B------:R-:W-:Y:S02]  /*1290*/  SHF.R.U32.HI R16, RZ, R7, R16 ;  /* 0x00000007ff107219 */ /* 0x000fe40000011610 */
[----:B------:R-:W-:Y:S01]  /*12a0*/  SEL R5, R23, R5, !P1 ;  /* 0x0000000517057207 */ /* 0x000fe20004800000 */
[----:B--2---:R-:W-:Y:S01]  /*12b0*/  IMAD.HI.U32 R15, R13, R2, RZ ;  /* 0x000000020d0f7227 */ /* 0x004fe200078e00ff */
[----:B------:R-:W-:-:S03]  /*12c0*/  SEL R16, R9, R16, !P2 ;  /* 0x0000001009107207 */ /* 0x000fc60005000000 */
[----:B------:R-:W-:Y:S01]  /*12d0*/  IMAD.HI.U32 R6, R14, R2, RZ ;  /* 0x000000020e067227 */ /* 0x000fe200078e00ff */
[----:B------:R-:W-:-:S04]  /*12e0*/  @P0 SHF.R.U32.HI R13, RZ, R3, R15 ;  /* 0x00000003ff0d0219 */ /* 0x000fc8000001160f */
[----:B------:R-:W-:Y:S01]  /*12f0*/  @P0 SHF.R.U32.HI R14, RZ, R3, R6 ;  /* 0x00000003ff0e0219 */ /* 0x000fe20000011606 */
[----:B------:R-:W-:-:S04]  /*1300*/  IMAD R13, R13, R11, RZ ;  /* 0x0000000b0d0d7224 */ /* 0x000fc800078e02ff */
[----:B------:R-:W-:Y:S01]  /*1310*/  IMAD R6, R14, R11, RZ ;  /* 0x0000000b0e067224 */ /* 0x000fe200078e02ff */
[----:B------:R-:W-:-:S04]  /*1320*/  ISETP.GE.AND P1, PT, R5, R13, PT ;  /* 0x0000000d0500720c */ /* 0x000fc80003f26270 */
[----:B------:R-:W-:Y:S01]  /*1330*/  ISETP.GE.OR P1, PT, R16, R6, P1 ;  /* 0x000000061000720c */ /* 0x000fe20000f26670 */
[----:B------:R-:W-:-:S05]  /*1340*/  IMAD.HI.U32 R6, R5, R2, RZ ;  /* 0x0000000205067227 */ /* 0x000fca00078e00ff */
[----:B------:R-:W-:-:S04]  /*1350*/  SHF.R.U32.HI R6, RZ, R3, R6 ;  /* 0x00000003ff067219 */ /* 0x000fc80000011606 */
[----:B------:R-:W-:-:S03]  /*1360*/  SEL R6, R5, R6, !P0 ;  /* 0x0000000605067207 */ /* 0x000fc60004000000 */
[----:B------:R-:W-:Y:S01]  /*1370*/  @!P1 IMAD.HI.U32 R7, R16, R2, RZ ;  /* 0x0000000210079227 */ /* 0x000fe200078e00ff */
[----:B------:R-:W-:-:S04]  /*1380*/  IADD3 R2, PT, PT, -R6, RZ, RZ ;  /* 0x000000ff06027210 */ /* 0x000fc80007ffe1ff */
[----:B------:R-:W-:Y:S01]  /*1390*/  @!P1 SHF.R.U32.HI R3, RZ, R3, R7 ;  /* 0x00000003ff039219 */ /* 0x000fe20000011607 */
[----:B------:R-:W-:Y:S01]  /*13a0*/  IMAD R2, R11, R2, R5 ;  /* 0x000000020b027224 */ /* 0x000fe200078e0205 */
[----:B------:R-:W-:Y:S02]  /*13b0*/  IADD3 R7, PT, PT, -R5, RZ, RZ ;  /* 0x000000ff05077210 */ /* 0x000fe40007ffe1ff */
[----:B------:R-:W-:-:S03]  /*13c0*/  @!P1 SEL R3, R16, R3, !P0 ;  /* 0x0000000310039207 */ /* 0x000fc60004000000 */
[----:B------:R-:W-:Y:S02]  /*13d0*/  IMAD R7, R4, R7, R23 ;  /* 0x0000000704077224 */ /* 0x000fe400078e0217 */
[--C-:B------:R-:W-:Y:S02]  /*13e0*/  @!P1 IMAD.IADD R6, R6, 0x1, -R3.reuse ;  /* 0x0000000106069824 */ /* 0x100fe400078e0a03 */
[----:B------:R-:W-:Y:S01]  /*13f0*/  @!P1 IMAD R3, R2, R14, R3 ;  /* 0x0000000e02039224 */ /* 0x000fe200078e0203 */
[----:B------:R-:W-:Y:S01]  /*1400*/  IADD3 R2, PT, PT, -R16, RZ, RZ ;  /* 0x000000ff10027210 */ /* 0x000fe20007ffe1ff */
[----:B------:R-:W-:Y:S02]  /*1410*/  @!P1 IMAD R5, R6, R11, R16 ;  /* 0x0000000b06059224 */ /* 0x000fe400078e0210 */
[----:B------:R-:W-:Y:S02]  /*1420*/  @!P1 IMAD.MOV.U32 R16, RZ, RZ, R3 ;  /* 0x000000ffff109224 */ /* 0x000fe400078e0003 */
[----:B------:R-:W-:-:S02]  /*1430*/  IMAD R2, R22, R2, R9 ;  /* 0x0000000216027224 */ /* 0x000fc400078e0209 */
[----:B------:R-:W-:Y:S02]  /*1440*/  IMAD R23, R5, R4, R7 ;  /* 0x0000000405177224 */ /* 0x000fe400078e0207 */
[----:B------:R-:W-:Y:S02]  /*1450*/  IMAD R22, R16, R22, R2 ;  /* 0x0000001610167224 */ /* 0x000fe400078e0202 */
.L_x_18:
[----:B------:R-:W-:Y:S05]  /*1460*/  BRA.U UP3, `(.L_x_19) ;  /* 0x0000000103407547 */ /* 0x000fea000b800000 */
[----:B------:R-:W1:Y:S08]  /*1470*/  LDC.64 R4, c[0x0][0xb10] ;  /* 0x0002c400ff047b82 */ /* 0x000e700000000a00 */
[----:B------:R-:W2:Y:S08]  /*1480*/  LDC.64 R2, c[0x0][0xb18] ;  /* 0x0002c600ff027b82 */ /* 0x000eb00000000a00 */
[----:B------:R-:W3:Y:S08]  /*1490*/  LDC R6, c[0x0][0xb20] ;  /* 0x0002c800ff067b82 */ /* 0x000ef00000000800 */
[----:B------:R-:W4:Y:S01]  /*14a0*/  LDC R7, c[0x0][0xb0c] ;  /* 0x0002c300ff077b82 */ /* 0x000f220000000800 */
[----:B-1----:R-:W-:-:S05]  /*14b0*/  IMAD.HI.U32 R4, R22, R4, RZ ;  /* 0x0000000416047227 */ /* 0x002fca00078e00ff */
[----:B------:R-:W-:Y:S01]  /*14c0*/  SHF.R.U32.HI R4, RZ, R5, R4 ;  /* 0x00000005ff047219 */ /* 0x000fe20000011604 */
[----:B--2---:R-:W-:Y:S01]  /*14d0*/  IMAD.HI.U32 R3, R23, R3, RZ ;  /* 0x0000000317037227 */ /* 0x004fe200078e00ff */
[----:B------:R-:W-:-:S04]  /*14e0*/  ISETP.NE.AND P0, PT, R2, 0x1, PT ;  /* 0x000000010200780c */ /* 0x000fc80003f05270 */
[----:B---3--:R-:W-:-:S04]  /*14f0*/  SHF.R.U32.HI R3, RZ, R6, R3 ;  /* 0x00000006ff037219 */ /* 0x008fc80000011603 */
[----:B------:R-:W-:Y:S02]  /*1500*/  SEL R3, R23, R3, !P0 ;  /* 0x0000000317037207 */ /* 0x000fe40004000000 */
[----:B----4-:R-:W-:-:S04]  /*1510*/  ISETP.NE.AND P1, PT, R7, 0x1, PT ;  /* 0x000000010700780c */ /* 0x010fc80003f25270 */
[----:B------:R-:W-:-:S05]  /*1520*/  SEL R5, R22, R4, !P1 ;  /* 0x0000000416057207 */ /* 0x000fca0004800000 */
[----:B------:R-:W-:Y:S02]  /*1530*/  IMAD.IADD R4, R3, 0x1, -R5 ;  /* 0x0000000103047824 */ /* 0x000fe400078e0a05 */
[----:B------:R-:W-:Y:S02]  /*1540*/  IMAD.IADD R3, R5, 0x1, -R3 ;  /* 0x0000000105037824 */ /* 0x000fe400078e0a03 */
[----:B------:R-:W-:Y:S02]  /*1550*/  IMAD R22, R4, R7, R22 ;  /* 0x0000000704167224 */ /* 0x000fe400078e0216 */
[----:B------:R-:W-:Y:S02]  /*1560*/  IMAD R23, R3, R2, R23 ;  /* 0x0000000203177224 */ /* 0x000fe400078e0217 */
.L_x_19:
[----:B------:R-:W-:Y:S05]  /*1570*/  BRA.U !UP1, `(.L_x_20) ;  /* 0x00000001090c7547 */ /* 0x000fea000b800000 */
[----:B------:R-:W-:Y:S01]  /*1580*/  UCGABAR_WAIT ;  /* 0x0000000000007dc7 */ /* 0x000fe20008000000 */
[----:B------:R-:W-:Y:S01]  /*1590*/  CCTL.IVALL ;  /* 0x00000000ff00798f */ /* 0x000fe20002000000 */
[----:B------:R-:W-:Y:S05]  /*15a0*/  BRA `(.L_x_21) ;  /* 0x0000000000047947 */ /* 0x000fea0003800000 */
.L_x_20:
[----:B------:R-:W-:Y:S06]  /*15b0*/  BAR.SYNC.DEFER_BLOCKING 0x0 ;  /* 0x0000000000007b1d */ /* 0x000fec0000010000 */
.L_x_21:
[----:B------:R-:W-:Y:S05]  /*15c0*/  BRA.U UP2, `(.L_x_22) ;  /* 0x0000001502407547 */ /* 0x000fea000b800000 */
[----:B------:R-:W1:Y:S01]  /*15d0*/  LDCU UR4, c[0x0][0x38c] ;  /* 0x00007180ff0477ac */ /* 0x000e620008000800 */
[----:B------:R-:W2:Y:S01]  /*15e0*/  LDC R8, c[0x0][0x370] ;  /* 0x0000dc00ff087b82 */ /* 0x000ea20000000800 */
[C---:B------:R-:W-:Y:S02]  /*15f0*/  IMAD.SHL.U32 R17, R9.reuse, 0x40, RZ ;  /* 0x0000004009117824 */ /* 0x040fe400078e00ff */
[----:B------:R-:W-:Y:S01]  /*1600*/  HFMA2 R15, -RZ, RZ, 0, 5.9604644775390625e-08 ;  /* 0x00000001ff0f7431 */ /* 0x000fe200000001ff */
[----:B------:R-:W-:Y:S01]  /*1610*/  UISETP.NE.AND UP1, UPT, UR10, URZ, UPT ;  /* 0x000000ff0a00728c */ /* 0x000fe2000bf25270 */
[----:B------:R-:W-:Y:S01]  /*1620*/  ISETP.NE.AND P4, PT, R10, RZ, P5 ;  /* 0x000000ff0a00720c */ /* 0x000fe20002f85270 */
[----:B------:R-:W-:Y:S01]  /*1630*/  IMAD.SHL.U32 R16, R9, 0x80, RZ ;  /* 0x0000008009107824 */ /* 0x000fe200078e00ff */
[----:B------:R-:W-:Y:S01]  /*1640*/  CS2R R12, SRZ ;  /* 0x00000000000c7805 */ /* 0x000fe2000001ff00 */
[----:B------:R-:W-:Y:S01]  /*1650*/  IMAD.MOV.U32 R14, RZ, RZ, RZ ;  /* 0x000000ffff0e7224 */ /* 0x000fe200078e00ff */
[----:B------:R-:W3:Y:S01]  /*1660*/  LDC R0, c[0x0][0x374] ;  /* 0x0000dd00ff007b82 */ /* 0x000ee20000000800 */
[----:B------:R-:W-:Y:S01]  /*1670*/  MOV R11, 0x1 ;  /* 0x00000001000b7802 */ /* 0x000fe20000000f00 */
[----:B------:R-:W4:Y:S01]  /*1680*/  LDCU.64 UR14, c[0x0][0x348] ;  /* 0x00006900ff0e77ac */ /* 0x000f220008000a00 */
[----:B------:R-:W-:Y:S01]  /*1690*/  LOP3.LUT R17, R17, 0x40, RZ, 0xc0, !PT ;  /* 0x0000004011117812 */ /* 0x000fe200078ec0ff */
[----:B------:R-:W-:Y:S01]  /*16a0*/  USEL UR22, UR6, 0x2, UP1 ;  /* 0x0000000206167887 */ /* 0x000fe20008800000 */
[----:B------:R-:W-:Y:S01]  /*16b0*/  UMOV UR23, URZ ;  /* 0x000000ff00177c82 */ /* 0x000fe20008000000 */
[----:B-1----:R-:W-:-:S04]  /*16c0*/  UIADD3 UR5, UPT, UPT, UR4, 0x3f, URZ ;  /* 0x0000003f04057890 */ /* 0x002fc8000fffe0ff */
[----:B------:R-:W-:-:S04]  /*16d0*/  USHF.R.S32.HI UR7, URZ, 0x1f, UR5 ;  /* 0x0000001fff077899 */ /* 0x000fc80008011405 */
[----:B------:R-:W-:Y:S02]  /*16e0*/  ULEA.HI UR7, UR7, UR5, URZ, 0x6 ;  /* 0x0000000507077291 */ /* 0x000fe4000f8f30ff */
[----:B------:R-:W-:Y:S02]  /*16f0*/  UIADD3 UR5, UPT, UPT, UR4, -0x1, URZ ;  /* 0xffffffff04057890 */ /* 0x000fe4000fffe0ff */
[----:B------:R-:W-:Y:S02]  /*1700*/  USHF.R.S32.HI UR7, URZ, 0x6, UR7 ;  /* 0x00000006ff077899 */ /* 0x000fe40008011407 */
[----:B------:R-:W-:Y:S02]  /*1710*/  UISETP.GE.U32.AND UP2, UPT, UR5, -0x7f, UPT ;  /* 0xffffff810500788c */ /* 0x000fe4000bf46070 */
[----:B------:R-:W-:Y:S02]  /*1720*/  UISETP.LT.U32.AND UP0, UPT, UR7, 0x8, UPT ;  /* 0x000000080700788c */ /* 0x000fe4000bf01070 */
[----:B------:R-:W-:-:S02]  /*1730*/  UIADD3 UR4, UPT, UPT, UR4, 0x7e, URZ ;  /* 0x0000007e04047890 */ /* 0x000fc4000fffe0ff */
[----:B------:R-:W-:-:S04]  /*1740*/  USEL UR5, UR7, 0x8, UP0 ;  /* 0x0000000807057887 */ /* 0x000fc80008000000 */
[----:B------:R-:W-:Y:S02]  /*1750*/  UIADD3 UR21, UPT, UPT, UR5, -0x1, URZ ;  /* 0xffffffff05157890 */ /* 0x000fe4000fffe0ff */
[----:B------:R-:W-:Y:S02]  /*1760*/  @UP2 UIADD3 UR21, UPT, UPT, UR5, URZ, URZ ;  /* 0x000000ff05152290 */ /* 0x000fe4000fffe0ff */
[----:B------:R-:W-:Y:S02]  /*1770*/  UIADD3 UR24, UPT, UPT, UR7, -UR5, URZ ;  /* 0x8000000507187290 */ /* 0x000fe4000fffe0ff */
[----:B------:R-:W-:Y:S02]  /*1780*/  UIADD3 UR13, UPT, UPT, UR21, 0x1, URZ ;  /* 0x00000001150d7890 */ /* 0x000fe4000fffe0ff */
[----:B--2-4-:R-:W-:-:S12]  /*1790*/  UIADD3 UR21, UPT, UPT, -UR21, URZ, URZ ;  /* 0x000000ff15157290 */ /* 0x014fd8000fffe1ff */
.L_x_42:
[----:B------:R-:W-:Y:S01]  /*17a0*/  UISETP.NE.AND UP0, UPT, UR37, URZ, UPT ;  /* 0x000000ff2500728c */ /* 0x000fe2000bf05270 */
[----:B------:R-:W1:Y:S08]  /*17b0*/  S2UR UR37, SR_CgaCtaId ;  /* 0x00000000002579c3 */ /* 0x000e700000008800 */
[----:B------:R-:W-:Y:S05]  /*17c0*/  BRA.U UP0, `(.L_x_23) ;  /* 0x0000000100347547 */ /* 0x000fea000b800000 */
[----:B------:R-:W2:Y:S01]  /*17d0*/  S2R R2, SR_CgaCtaId ;  /* 0x0000000000027919 */ /* 0x000ea20000008800 */
[----:B------:R-:W-:-:S04]  /*17e0*/  MOV R3, 0x400 ;  /* 0x0000040000037802 */ /* 0x000fc80000000f00 */
[----:B--2---:R-:W-:Y:S02]  /*17f0*/  LEA R2, R2, R3, 0x18 ;  /* 0x0000000302027211 */ /* 0x004fe400078ec0ff */
[----:B------:R-:W-:-:S03]  /*1800*/  SHF.L.U32 R3, R11, 0x1f, RZ ;  /* 0x0000001f0b037819 */ /* 0x000fc600000006ff */
[----:B------:R-:W-:-:S04]  /*1810*/  IMAD R2, R12, 0x8, R2 ;  /* 0x000000080c027824 */ /* 0x000fc800078e0202 */
[----:B------:R-:W2:Y:S02]  /*1820*/  SYNCS.PHASECHK.TRANS64.TRYWAIT P0, [R2+URZ+0x140], R3 ;  /* 0x00014003020075a7 */ /* 0x000ea400080011ff */
[----:B--2---:R-:W-:Y:S05]  /*1830*/  @!P0 BRA `(.L_x_24) ;  /* 0x0000008c00b08947 */ /* 0x004fea0003800000 */
.L_x_233:
[----:B------:R-:W-:Y:S01]  /*1840*/  VIADD R12, R12, 0x1 ;  /* 0x000000010c0c7836 */ /* 0x000fe20000000000 */
[----:B------:R2:W-:Y:S04]  /*1850*/  SYNCS.ARRIVE.TRANS64.A1T0 RZ, [R2+URZ+0x130], RZ ;  /* 0x000130ff02ff79a7 */ /* 0x0005e800081000ff */
[----:B------:R-:W-:-:S04]  /*1860*/  ISETP.NE.AND P0, PT, R12, 0x2, PT ;  /* 0x000000020c00780c */ /* 0x000fc80003f05270 */
[----:B------:R-:W-:Y:S02]  /*1870*/  SEL R12, R12, RZ, P0 ;  /* 0x000000ff0c0c7207 */ /* 0x000fe40000000000 */
[----:B--2---:R-:W-:-:S04]  /*1880*/  SEL R2, RZ, 0x1, P0 ;  /* 0x00000001ff027807 */ /* 0x004fc80000000000 */
[----:B------:R-:W-:-:S07]  /*1890*/  LOP3.LUT R11, R11, R2, RZ, 0x3c, !PT ;  /* 0x000000020b0b7212 */ /* 0x000fce00078e3cff */
.L_x_23:
[----:B------:R-:W-:Y:S01]  /*18a0*/  UMOV UR6, 0x400 ;  /* 0x0000040000067882 */ /* 0x000fe20000000000 */
[----:B------:R-:W-:Y:S01]  /*18b0*/  SHF.L.U32 R2, R15, 0x1f, RZ ;  /* 0x0000001f0f027819 */ /* 0x000fe200000006ff */
[----:B-1----:R-:W-:Y:S01]  /*18c0*/  ULEA UR6, UR37, UR6, 0x18 ;  /* 0x0000000625067291 */ /* 0x002fe2000f8ec0ff */
[----:B------:R-:W-:Y:S01]  /*18d0*/  R2UR UR35, R16 ;  /* 0x00000000102372ca */ /* 0x000fe200000e0000 */
[----:B------:R-:W-:Y:S01]  /*18e0*/  UISETP.GE.U32.AND UP0, UPT, UR4, 0x7f, UPT ;  /* 0x0000007f0400788c */ /* 0x000fe2000bf06070 */
[----:B------:R-:W-:Y:S01]  /*18f0*/  R2UR UR11, R17 ;  /* 0x00000000110b72ca */ /* 0x000fe200000e0000 */
[----:B------:R-:W-:Y:S01]  /*1900*/  ULEA UR8, UR23, UR6, 0x3 ;  /* 0x0000000617087291 */ /* 0x000fe2000f8e18ff */
[----:B------:R-:W-:-:S08]  /*1910*/  UMOV UR25, URZ ;  /* 0x000000ff00197c82 */ /* 0x000fd00008000000 */
[----:B------:R1:W2:Y:S01]  /*1920*/  SYNCS.PHASECHK.TRANS64.TRYWAIT P0, [UR8+0x40], R2 ;  /* 0x00004002ff0075a7 */ /* 0x0002a20008001108 */
[----:B------:R-:W-:-:S13]  /*1930*/  R2UR UR8, R23 ;  /* 0x00000000170872ca */ /* 0x000fda00000e0000 */
[----:B------:R-:W-:Y:S01]  /*1940*/  ULEA UR11, UR8, UR11, 0x7 ;  /* 0x0000000b080b7291 */ /* 0x000fe2000f8e38ff */
[----:B-1----:R-:W-:-:S05]  /*1950*/  LEA.HI R2, R22, R22, RZ, 0x1 ;  /* 0x0000001616027211 */ /* 0x002fca00078f08ff */
[----:B------:R-:W-:-:S05]  /*1960*/  IMAD.SHL.U32 R2, R2, 0x80, RZ ;  /* 0x0000008002027824 */ /* 0x000fca00078e00ff */
[----:B------:R-:W-:-:S04]  /*1970*/  LOP3.LUT R2, R2, 0xffffff00, RZ, 0xc0, !PT ;  /* 0xffffff0002027812 */ /* 0x000fc800078ec0ff */
[----:B------:R-:W-:-:S13]  /*1980*/  R2UR UR9, R2 ;  /* 0x00000000020972ca */ /* 0x000fda00000e0000 */
[----:B------:R-:W-:Y:S01]  /*1990*/  ULOP3.LUT UR35, UR9, 0x80, UR35, 0xf8, !UPT ;  /* 0x0000008009237892 */ /* 0x000fe2000f8ef823 */
[----:B------:R-:W-:Y:S11]  /*19a0*/  BRA.U !UP0, `(.L_x_25) ;  /* 0x0000000108c07547 */ /* 0x000ff6000b800000 */
[----:B------:R-:W-:Y:S01]  /*19b0*/  UMOV UR16, UR21 ;  /* 0x0000001500107c82 */ /* 0x000fe20008000000 */
[----:B------:R-:W-:Y:S01]  /*19c0*/  UMOV UR17, UR23 ;  /* 0x0000001700117c82 */ /* 0x000fe20008000000 */
[----:B------:R-:W-:-:S05]  /*19d0*/  UMOV UR34, URZ ;  /* 0x000000ff00227c82 */ /* 0x000fca0008000000 */
.L_x_31:
[----:B------:R-:W-:Y:S01]  /*19e0*/  ULEA UR33, UR17, UR6, 0x3 ;  /* 0x0000000611217291 */ /* 0x000fe2000f8e18ff */
[----:B------:R-:W-:Y:S01]  /*19f0*/  @P5 MOV R3, 0xc000 ;  /* 0x0000c00000035802 */ /* 0x000fe20000000f00 */
[----:B-12-4-:R-:W-:Y:S10]  /*1a00*/  @P0 BRA `(.L_x_26) ;  /* 0x00000000000c0947 */ /* 0x016ff40003800000 */
[----:B------:R-:W-:-:S04]  /*1a10*/  SHF.L.U32 R4, R15, 0x1f, RZ ;  /* 0x0000001f0f047819 */ /* 0x000fc800000006ff */
[----:B------:R-:W1:Y:S02]  /*1a20*/  SYNCS.PHASECHK.TRANS64.TRYWAIT P0, [UR33+0x40], R4 ;  /* 0x00004004ff0075a7 */ /* 0x000e640008001121 */
[----:B-1----:R-:W-:Y:S05]  /*1a30*/  @!P0 BRA `(.L_x_27) ;  /* 0x0000008c00448947 */ /* 0x002fea0003800000 */
.L_x_26:
[----:B------:R2:W-:Y:S01]  /*1a40*/  @P5 SYNCS.ARRIVE.TRANS64 RZ, [UR33], R3 ;  /* 0x00000003ffff59a7 */ /* 0x0005e20008000021 */
[----:B------:R-:W-:Y:S02]  /*1a50*/  ULOP3.LUT UR8, UR22, 0x2, URZ, 0xfc, !UPT ;  /* 0x0000000216087892 */ /* 0x000fe4000f8efcff */
[----:B------:R-:W-:Y:S02]  /*1a60*/  UIADD3 UR16, UPT, UPT, UR16, 0x1, URZ ;  /* 0x0000000110107890 */ /* 0x000fe4000fffe0ff */
[----:B------:R-:W-:Y:S02]  /*1a70*/  UISETP.NE.AND UP0, UPT, UR8, 0x2, UPT ;  /* 0x000000020800788c */ /* 0x000fe4000bf05270 */
[----:B------:R-:W-:-:S07]  /*1a80*/  UISETP.NE.AND UP2, UPT, UR16, 0x1, UPT ;  /* 0x000000011000788c */ /* 0x000fce000bf45270 */
[----:B------:R-:W-:Y:S05]  /*1a90*/  BRA.U UP0, `(.L_x_28) ;  /* 0x0000000100047547 */ /* 0x000fea000b800000 */
[----:B------:R-:W-:Y:S05]  /*1aa0*/  BPT.TRAP 0x1 ;  /* 0x000000040000795c */ /* 0x000fea0000300000 */
.L_x_28:
[----:B------:R-:W-:Y:S04]  /*1ab0*/  BSSY.RECONVERGENT B0, `(.L_x_29) ;  /* 0x0000003000007945 */ /* 0x000fe80003800200 */
[----:B------:R-:W-:Y:S05]  /*1ac0*/  @!P4 BRA `(.L_x_30) ;  /* 0x000000000004c947 */ /* 0x000fea0003800000 */
[----:B------:R-:W-:Y:S05]  /*1ad0*/  BPT.TRAP 0x1 ;  /* 0x000000040000795c */ /* 0x000fea0000300000 */
.L_x_30:
[----:B------:R-:W-:Y:S05]  /*1ae0*/  BSYNC.RECONVERGENT B0 ;  /* 0x0000000000007941 */ /* 0x000fea0003800200 */
.L_x_29:
[----:B------:R-:W-:Y:S02]  /*1af0*/  UIADD3 UR23, UPT, UPT, UR17, 0x1, URZ ;  /* 0x0000000111177890 */ /* 0x000fe4000fffe0ff */
[----:B------:R-:W-:Y:S02]  /*1b00*/  ULEA UR32, UR17, UR6, 0xe ;  /* 0x0000000611207291 */ /* 0x000fe4000f8e70ff */
[----:B------:R-:W-:Y:S02]  /*1b10*/  UISETP.NE.AND UP0, UPT, UR23, 0x8, UPT ;  /* 0x000000081700788c */ /* 0x000fe4000bf05270 */
[----:B------:R-:W-:Y:S02]  /*1b20*/  UIADD3 UR28, UP1, UPT, UR14, 0x80, URZ ;  /* 0x000000800e1c7890 */ /* 0x000fe4000ff3e0ff */
[----:B------:R-:W-:Y:S02]  /*1b30*/  USEL UR9, URZ, 0x1, UP0 ;  /* 0x00000001ff097887 */ /* 0x000fe40008000000 */
[----:B------:R-:W-:-:S02]  /*1b40*/  USEL UR23, UR23, URZ, UP0 ;  /* 0x000000ff17177287 */ /* 0x000fc40008000000 */
[----:B------:R-:W-:Y:S02]  /*1b50*/  UIADD3 UR26, UP0, UPT, UR14, 0x180, URZ ;  /* 0x000001800e1a7890 */ /* 0x000fe4000ff1e0ff */
[----:B------:R-:W-:Y:S01]  /*1b60*/  ULEA UR8, UR23, UR6, 0x3 ;  /* 0x0000000617087291 */ /* 0x000fe2000f8e18ff */
[----:B------:R-:W-:Y:S01]  /*1b70*/  LOP3.LUT R15, R15, UR9, RZ, 0x3c, !PT ;  /* 0x000000090f0f7c12 */ /* 0x000fe2000f8e3cff */
[----:B------:R-:W-:Y:S02]  /*1b80*/  ULOP3.LUT UR33, UR33, 0xfefffff8, URZ, 0xc0, !UPT ;  /* 0xfefffff821217892 */ /* 0x000fe4000f8ec0ff */
[----:B------:R-:W-:Y:S01]  /*1b90*/  UIADD3.X UR29, UPT, UPT, URZ, UR15, URZ, UP1, !UPT ;  /* 0x0000000fff1d7290 */ /* 0x000fe20008ffe4ff */
[----:B-1----:R-:W-:Y:S01]  /*1ba0*/  SHF.L.U32 R2, R15, 0x1f, RZ ;  /* 0x0000001f0f027819 */ /* 0x002fe200000006ff */
[----:B------:R-:W-:Y:S02]  /*1bb0*/  UIADD3 UR32, UPT, UPT, UR32, 0x8400, URZ ;  /* 0x0000840020207890 */ /* 0x000fe4000fffe0ff */
[----:B------:R-:W-:Y:S01]  /*1bc0*/  UIADD3.X UR27, UPT, UPT, URZ, UR15, URZ, UP0, !UPT ;  /* 0x0000000fff1b7290 */ /* 0x000fe200087fe4ff */
[----:B------:R1:W4:Y:S01]  /*1bd0*/  SYNCS.PHASECHK.TRANS64.TRYWAIT P0, [UR8+0x40], R2 ;  /* 0x00004002ff0075a7 */ /* 0x0003220008001108 */
[----:B------:R-:W-:Y:S01]  /*1be0*/  ULEA UR8, UR17, UR6, 0xd ;  /* 0x0000000611087291 */ /* 0x000fe2000f8e68ff */
[----:B------:R-:W-:Y:S01]  /*1bf0*/  UMOV UR18, 0x0 ;  /* 0x0000000000127882 */ /* 0x000fe20000000000 */
[----:B------:R-:W-:-:S02]  /*1c00*/  UMOV UR19, 0x10000000 ;  /* 0x1000000000137882 */ /* 0x000fc40000000000 */
[----:B------:R-:W-:Y:S01]  /*1c10*/  UIADD3 UR8, UPT, UPT, UR8, 0x28400, URZ ;  /* 0x0002840008087890 */ /* 0x000fe2000fffe0ff */
[----:B------:R2:W-:Y:S01]  /*1c20*/  UTMALDG.3D.2CTA [UR32], [UR28], desc[UR18] ;  /* 0x000012201c0075b4 */ /* 0x0005e20008211000 */
[----:B------:R-:W-:Y:S01]  /*1c30*/  UMOV UR10, UR34 ;  /* 0x00000022000a7c82 */ /* 0x000fe20008000000 */
[----:B------:R-:W-:Y:S01]  /*1c40*/  UMOV UR12, UR36 ;  /* 0x00000024000c7c82 */ /* 0x000fe20008000000 */
[----:B------:R-:W-:Y:S01]  /*1c50*/  UMOV UR9, UR33 ;  /* 0x0000002100097c82 */ /* 0x000fe20008000000 */
[----:B------:R-:W-:Y:S01]  /*1c60*/  UMOV UR25, UR13 ;  /* 0x0000000d00197c82 */ /* 0x000fe20008000000 */
[----:B------:R-:W-:-:S03]  /*1c70*/  UMOV UR17, UR23 ;  /* 0x0000001700117c82 */ /* 0x000fc60008000000 */
[----:B------:R1:W-:Y:S01]  /*1c80*/  UTMALDG.3D.2CTA [UR8], [UR26], desc[UR18] ;  /* 0x000012081a0075b4 */ /* 0x0003e20008211000 */
[----:B--2---:R-:W-:Y:S01]  /*1c90*/  UIADD3 UR34, UPT, UPT, UR34, 0x40, URZ ;  /* 0x0000004022227890 */ /* 0x004fe2000fffe0ff */
[----:B------:R-:W-:Y:S11]  /*1ca0*/  BRA.U UP2, `(.L_x_31) ;  /* 0xfffffffd024c7547 */ /* 0x000ff6000b83ffff */
.L_x_25:
[----:B--2-4-:R-:W-:Y:S01]  /*1cb0*/  PLOP3.LUT P0, PT, PT, PT, UP5, 0x80, 0x8 ;  /* 0x000000000008781c */ /* 0x014fe20003f0f058 */
[----:B-1----:R-:W-:Y:S01]  /*1cc0*/  ULEA UR8, UR23, UR6, 0x3 ;  /* 0x0000000617087291 */ /* 0x002fe2000f8e18ff */
[----:B------:R-:W-:Y:S01]  /*1cd0*/  SHF.L.U32 R2, R15, 0x1f, RZ ;  /* 0x0000001f0f027819 */ /* 0x000fe200000006ff */
[----:B------:R-:W-:-:S10]  /*1ce0*/  UISETP.GT.AND UP0, UPT, UR7, UR5, UPT ;  /* 0x000000050700728c */ /* 0x000fd4000bf04270 */
[----:B------:R-:W-:Y:S01]  /*1cf0*/  @!P0 SYNCS.ARRIVE.TRANS64.A1T0 RZ, [UR6+0xc8], RZ ;  /* 0x0000c8ffffff89a7 */ /* 0x000fe20008100006 */
[----:B------:R1:W2:Y:S01]  /*1d00*/  SYNCS.PHASECHK.TRANS64.TRYWAIT P0, [UR8+0x40], R2 ;  /* 0x00004002ff0075a7 */ /* 0x0002a20008001108 */
[----:B------:R-:W-:Y:S05]  /*1d10*/  BRA.U !UP0, `(.L_x_32) ;  /* 0x0000000108c07547 */ /* 0x000fea000b800000 */
[----:B------:R-:W-:Y:S01]  /*1d20*/  UIADD3 UR26, UPT, UPT, UR24, UR25, URZ ;  /* 0x00000019181a7290 */ /* 0x000fe2000fffe0ff */
[----:B------:R-:W-:-:S11]  /*1d30*/  UMOV UR27, UR23 ;  /* 0x00000017001b7c82 */ /* 0x000fd60008000000 */
.L_x_38:
[----:B------:R-:W-:Y:S01]  /*1d40*/  ULEA UR17, UR27, UR6, 0x3 ;  /* 0x000000061b117291 */ /* 0x000fe2000f8e18ff */
[----:B--2---:R-:W-:Y:S01]  /*1d50*/  @P5 MOV R3, 0xc000 ;  /* 0x0000c00000035802 */ /* 0x004fe20000000f00 */
[----:B-12---:R-:W-:Y:S10]  /*1d60*/  @P0 BRA `(.L_x_33) ;  /* 0x00000000000c0947 */ /* 0x006ff40003800000 */
[----:B------:R-:W-:-:S04]  /*1d70*/  SHF.L.U32 R4, R15, 0x1f, RZ ;  /* 0x0000001f0f047819 */ /* 0x000fc800000006ff */
[----:B------:R-:W2:Y:S02]  /*1d80*/  SYNCS.PHASECHK.TRANS64.TRYWAIT P0, [UR17+0x40], R4 ;  /* 0x00004004ff0075a7 */ /* 0x000ea40008001111 */
[----:B--2---:R-:W-:Y:S05]  /*1d90*/  @!P0 BRA `(.L_x_34) ;  /* 0x0000008800848947 */ /* 0x004fea0003800000 */
.L_x_33:
[----:B------:R2:W-:Y:S01]  /*1da0*/  @P5 SYNCS.ARRIVE.TRANS64 RZ, [UR17], R3 ;  /* 0x00000003ffff59a7 */ /* 0x0005e20008000011 */
[----:B------:R-:W-:-:S04]  /*1db0*/  ULOP3.LUT UR8, UR22, 0x2, URZ, 0xfc, !UPT ;  /* 0x0000000216087892 */ /* 0x000fc8000f8efcff */
[----:B------:R-:W-:-:S09]  /*1dc0*/  UISETP.NE.AND UP0, UPT, UR8, 0x2, UPT ;  /* 0x000000020800788c */ /* 0x000fd2000bf05270 */
[----:B------:R-:W-:Y:S05]  /*1dd0*/  BRA.U UP0, `(.L_x_35) ;  /* 0x0000000100047547 */ /* 0x000fea000b800000 */
[----:B------:R-:W-:Y:S05]  /*1de0*/  BPT.TRAP 0x1 ;  /* 0x000000040000795c */ /* 0x000fea0000300000 */
.L_x_35:
[----:B------:R-:W-:Y:S04]  /*1df0*/  BSSY.RECONVERGENT B0, `(.L_x_36) ;  /* 0x0000003000007945 */ /* 0x000fe80003800200 */
[----:B------:R-:W-:Y:S05]  /*1e00*/  @!P4 BRA `(.L_x_37) ;  /* 0x000000000004c947 */ /* 0x000fea0003800000 */
[----:B------:R-:W-:Y:S05]  /*1e10*/  BPT.TRAP 0x1 ;  /* 0x000000040000795c */ /* 0x000fea0000300000 */
.L_x_37:
[----:B------:R-:W-:Y:S05]  /*1e20*/  BSYNC.RECONVERGENT B0 ;  /* 0x0000000000007941 */ /* 0x000fea0003800200 */
.L_x_36:
        /* <DEDUP_REMOVED lines=9> */
[----:B------:R-:W-:Y:S02]  /*1ec0*/  USHF.L.U32 UR18, UR25, 0x6, URZ ;  /* 0x0000000619127899 */ /* 0x000fe400080006ff */
[----:B------:R-:W-:Y:S01]  /*1ed0*/  ULOP3.LUT UR17, UR17, 0xfefffff8, URZ, 0xc0, !UPT ;  /* 0xfefffff811117892 */ /* 0x000fe2000f8ec0ff */
[----:B-1----:R-:W-:Y:S01]  /*1ee0*/  SHF.L.U32 R2, R15, 0x1f, RZ ;  /* 0x0000001f0f027819 */ /* 0x002fe200000006ff */
[----:B------:R-:W-:Y:S02]  /*1ef0*/  UIADD3 UR16, UPT, UPT, UR16, 0x8400, URZ ;  /* 0x0000840010107890 */ /* 0x000fe4000fffe0ff */
[----:B------:R-:W-:Y:S01]  /*1f00*/  UIADD3.X UR33, UPT, UPT, URZ, UR15, URZ, UP1, !UPT ;  /* 0x0000000fff217290 */ /* 0x000fe20008ffe4ff */
[----:B------:R4:W1:Y:S01]  /*1f10*/  SYNCS.PHASECHK.TRANS64.TRYWAIT P0, [UR8+0x40], R2 ;  /* 0x00004002ff0075a7 */ /* 0x0008620008001108 */
[----:B------:R-:W-:-:S02]  /*1f20*/  ULEA UR8, UR27, UR6, 0xd ;  /* 0x000000061b087291 */ /* 0x000fc4000f8e68ff */
[----:B------:R-:W-:Y:S02]  /*1f30*/  UIADD3.X UR31, UPT, UPT, URZ, UR15, URZ, UP0, !UPT ;  /* 0x0000000fff1f7290 */ /* 0x000fe400087fe4ff */
[----:B------:R-:W-:Y:S01]  /*1f40*/  UIADD3 UR8, UPT, UPT, UR8, 0x28400, URZ ;  /* 0x0002840008087890 */ /* 0x000fe2000fffe0ff */
[----:B------:R-:W-:Y:S01]  /*1f50*/  UMOV UR28, 0x0 ;  /* 0x00000000001c7882 */ /* 0x000fe20000000000 */
[----:B------:R-:W-:Y:S01]  /*1f60*/  UMOV UR29, 0x10000000 ;  /* 0x10000000001d7882 */ /* 0x000fe20000000000 */
[----:B------:R-:W-:Y:S01]  /*1f70*/  UMOV UR19, UR35 ;  /* 0x0000002300137c82 */ /* 0x000fe20008000000 */
[----:B------:R-:W-:Y:S01]  /*1f80*/  UMOV UR20, UR36 ;  /* 0x0000002400147c82 */ /* 0x000fe20008000000 */
[----:B------:R-:W-:Y:S01]  /*1f90*/  UMOV UR12, UR36 ;  /* 0x00000024000c7c82 */ /* 0x000fe20008000000 */
[----:B------:R-:W-:Y:S01]  /*1fa0*/  UMOV UR9, UR17 ;  /* 0x0000001100097c82 */ /* 0x000fe20008000000 */
[----:B------:R-:W-:Y:S01]  /*1fb0*/  UMOV UR10, UR18 ;  /* 0x00000012000a7c82 */ /* 0x000fe20008000000 */
[----:B------:R4:W-:Y:S01]  /*1fc0*/  UTMALDG.3D.2CTA [UR16], [UR32], desc[UR28] ;  /* 0x00001c10200075b4 */ /* 0x0009e20008211000 */
[----:B------:R-:W-:Y:S01]  /*1fd0*/  UIADD3 UR25, UPT, UPT, UR25, 0x1, URZ ;  /* 0x0000000119197890 */ /* 0x000fe2000fffe0ff */
[----:B------:R-:W-:-:S03]  /*1fe0*/  UMOV UR27, UR23 ;  /* 0x00000017001b7c82 */ /* 0x000fc60008000000 */
[----:B------:R-:W-:Y:S01]  /*1ff0*/  UISETP.NE.AND UP0, UPT, UR25, UR26, UPT ;  /* 0x0000001a1900728c */ /* 0x000fe2000bf05270 */
[----:B------:R4:W-:Y:S08]  /*2000*/  UTMALDG.3D.2CTA [UR8], [UR30], desc[UR28] ;  /* 0x00001c081e0075b4 */ /* 0x0009f00008211000 */
[----:B----4-:R-:W-:Y:S05]  /*2010*/  BRA.U UP0, `(.L_x_38) ;  /* 0xfffffffd00487547 */ /* 0x010fea000b83ffff */
.L_x_32:
[C---:B-1----:R-:W-:Y:S01]  /*2020*/  LEA R2, R14.reuse, UR6, 0x3 ;  /* 0x000000060e027c11 */ /* 0x042fe2000f8e18ff */
[----:B------:R-:W-:Y:S01]  /*2030*/  NOP ;  /* 0x0000000000007918 */ /* 0x000fe20000000000 */
[----:B--2---:R-:W-:Y:S02]  /*2040*/  SHF.L.U32 R3, R13, 0x1f, RZ ;  /* 0x0000001f0d037819 */ /* 0x004fe400000006ff */
[----:B------:R-:W-:Y:S02]  /*2050*/  LEA R4, R14, UR6, 0x4 ;  /* 0x000000060e047c11 */ /* 0x000fe4000f8e20ff */
[----:B------:R-:W1:Y:S02]  /*2060*/  SYNCS.PHASECHK.TRANS64.TRYWAIT P0, [R2+URZ+0xd0], R3 ;  /* 0x0000d003020075a7 */ /* 0x000e6400080011ff */
[----:B-1----:R-:W-:Y:S05]  /*2070*/  @!P0 BRA `(.L_x_39) ;  /* 0x0000008400e48947 */ /* 0x002fea0003800000 */
.L_x_236:
[----:B------:R-:W2:Y:S01]  /*2080*/  LDS.128 R4, [R4+0x160] ;  /* 0x0001600004047984 */ /* 0x000ea20000000c00 */
[----:B------:R-:W-:Y:S01]  /*2090*/  ISETP.GE.AND P0, PT, R65, 0x1, PT ;  /* 0x000000014100780c */ /* 0x000fe20003f06270 */
[----:B-1----:R-:W-:Y:S01]  /*20a0*/  VIADD R2, R2, 0xe0 ;  /* 0x000000e002027836 */ /* 0x002fe20000000000 */
[----:B------:R-:W-:Y:S01]  /*20b0*/  @!PT LDS RZ, [RZ] ;  /* 0x00000000fffff984 */ /* 0x000fe20000000800 */
[----:B------:R-:W-:Y:S01]  /*20c0*/  @!PT LDS RZ, [RZ] ;  /* 0x00000000fffff984 */ /* 0x000fe20000000800 */
[----:B------:R-:W-:Y:S01]  /*20d0*/  @!PT LDS RZ, [RZ] ;  /* 0x00000000fffff984 */ /* 0x000fe20000000800 */
[----:B------:R-:W-:Y:S01]  /*20e0*/  @!PT LDS RZ, [RZ] ;  /* 0x00000000fffff984 */ /* 0x000fe20000000800 */
[----:B------:R1:W-:Y:S06]  /*20f0*/  MEMBAR.ALL.CTA ;  /* 0x0000000000007992 */ /* 0x0003ec0000008000 */
[----:B-1----:R-:W1:Y:S01]  /*2100*/  FENCE.VIEW.ASYNC.S ;  /* 0x00000000000073c6 */ /* 0x002e620000000000 */
[----:B------:R-:W-:-:S04]  /*2110*/  PRMT R2, RZ, 0x654, R2 ;  /* 0x00000654ff027816 */ /* 0x000fc80000000002 */
[----:B-1----:R1:W-:Y:S01]  /*2120*/  SYNCS.ARRIVE.TRANS64.RED.A1T0 RZ, [R2+URZ], RZ ;  /* 0x000000ff02ff79a7 */ /* 0x0023e200081004ff */
[----:B--2---:R-:W-:-:S13]  /*2130*/  LOP3.LUT P2, RZ, R6, 0x1, RZ, 0xc0, !PT ;  /* 0x0000000106ff7812 */ /* 0x004fda000784c0ff */
[----:B------:R-:W-:Y:S01]  /*2140*/  @P2 SHF.R.U32.HI R3, RZ, 0x10, R5 ;  /* 0x00000010ff032819 */ /* 0x000fe20000011605 */
[----:B------:R-:W-:Y:S01]  /*2150*/  VOTEU.ANY UP0, P2 ;  /* 0x0000000000ff7886 */ /* 0x000fe20001000100 */
[----:B------:R-:W-:Y:S02]  /*2160*/  @P2 MOV R10, R4 ;  /* 0x00000004000a2202 */ /* 0x000fe40000000f00 */
[----:B------:R-:W-:Y:S02]  /*2170*/  @P2 R2UR.BROADCAST UR8, R3 ;  /* 0x00000000030822ca */ /* 0x000fe400008e0000 */
[----:B------:R-:W-:-:S11]  /*2180*/  @P2 LOP3.LUT R9, R5, 0xffff, RZ, 0xc0, !PT ;  /* 0x0000ffff05092812 */ /* 0x000fd600078ec0ff */
[----:B------:R-:W-:Y:S01]  /*2190*/  @UP0 UMOV UR36, UR8 ;  /* 0x0000000800240c82 */ /* 0x000fe20008000000 */
[----:B-1----:R-:W-:Y:S05]  /*21a0*/  @!P0 BRA `(.L_x_40) ;  /* 0x0000000000b88947 */ /* 0x002fea0003800000 */
[----:B------:R-:W3:Y:S01]  /*21b0*/  LDC.64 R4, c[0x0][0xb18] ;  /* 0x0002c600ff047b82 */ /* 0x000ee20000000a00 */
[----:B------:R-:W-:-:S07]  /*21c0*/  ISETP.NE.AND P3, PT, R65, 0x1, PT ;  /* 0x000000014100780c */ /* 0x000fce0003f65270 */
[----:B------:R-:W1:Y:S08]  /*21d0*/  LDC.64 R6, c[0x0][0xb10] ;  /* 0x0002c400ff067b82 */ /* 0x000e700000000a00 */
[----:B------:R-:W2:Y:S08]  /*21e0*/  LDC R18, c[0x0][0xb20] ;  /* 0x0002c800ff127b82 */ /* 0x000eb00000000800 */
[----:B------:R-:W4:Y:S01]  /*21f0*/  LDC R19, c[0x0][0xb0c] ;  /* 0x0002c300ff137b82 */ /* 0x000f220000000800 */
[----:B---3--:R-:W-:Y:S01]  /*2200*/  IMAD.HI.U32 R21, R0, R5, RZ ;  /* 0x0000000500157227 */ /* 0x008fe200078e00ff */
[----:B------:R-:W-:-:S03]  /*2210*/  ISETP.NE.AND P0, PT, R4, 0x1, PT ;  /* 0x000000010400780c */ /* 0x000fc60003f05270 */
[----:B------:R-:W-:-:S03]  /*2220*/  IMAD.HI.U32 R5, R9, R5, RZ ;  /* 0x0000000509057227 */ /* 0x000fc600078e00ff */
[----:B------:R-:W3:Y:S01]  /*2230*/  LDC.64 R2, c[0x0][0xb28] ;  /* 0x0002ca00ff027b82 */ /* 0x000ee20000000a00 */
[----:B-1----:R-:W-:-:S04]  /*2240*/  IMAD.HI.U32 R22, R8, R6, RZ ;  /* 0x0000000608167227 */ /* 0x002fc800078e00ff */
[----:B------:R-:W-:Y:S01]  /*2250*/  IMAD.HI.U32 R23, R10, R6, RZ ;  /* 0x000000060a177227 */ /* 0x000fe200078e00ff */
[----:B------:R-:W-:Y:S02]  /*2260*/  SHF.R.U32.HI R22, RZ, R7, R22 ;  /* 0x00000007ff167219 */ /* 0x000fe40000011616 */
[-C--:B--2---:R-:W-:Y:S02]  /*2270*/  SHF.R.U32.HI R21, RZ, R18.reuse, R21 ;  /* 0x00000012ff157219 */ /* 0x084fe40000011615 */
[----:B------:R-:W-:Y:S02]  /*2280*/  SHF.R.U32.HI R5, RZ, R18, R5 ;  /* 0x00000012ff057219 */ /* 0x000fe40000011605 */
[----:B------:R-:W-:Y:S02]  /*2290*/  SEL R21, R0, R21, !P0 ;  /* 0x0000001500157207 */ /* 0x000fe40004000000 */
[----:B------:R-:W-:Y:S02]  /*22a0*/  SHF.R.U32.HI R23, RZ, R7, R23 ;  /* 0x00000007ff177219 */ /* 0x000fe40000011617 */
[----:B----4-:R-:W-:-:S02]  /*22b0*/  ISETP.NE.AND P1, PT, R19, 0x1, PT ;  /* 0x000000011300780c */ /* 0x010fc40003f25270 */
[----:B------:R-:W-:Y:S02]  /*22c0*/  SEL R5, R9, R5, !P0 ;  /* 0x0000000509057207 */ /* 0x000fe40004000000 */
[----:B------:R-:W-:Y:S02]  /*22d0*/  SEL R22, R8, R22, !P1 ;  /* 0x0000001608167207 */ /* 0x000fe40004800000 */
[----:B------:R-:W-:Y:S01]  /*22e0*/  SEL R23, R10, R23, !P1 ;  /* 0x000000170a177207 */ /* 0x000fe20004800000 */
[----:B---3--:R-:W-:-:S04]  /*22f0*/  IMAD.HI.U32 R20, R21, R2, RZ ;  /* 0x0000000215147227 */ /* 0x008fc800078e00ff */
        /* <DEDUP_REMOVED lines=10> */
[----:B------:R-:W-:-:S04]  /*23a0*/  @!P0 IMAD.HI.U32 R7, R23, R2, RZ ;  /* 0x0000000217078227 */ /* 0x000fc800078e00ff */
[----:B------:R-:W-:Y:S01]  /*23b0*/  IMAD.MOV R2, RZ, RZ, -R6 ;  /* 0x000000ffff027224 */ /* 0x000fe200078e0a06 */
[----:B------:R-:W-:Y:S02]  /*23c0*/  @!P0 SHF.R.U32.HI R3, RZ, R3, R7 ;  /* 0x00000003ff038219 */ /* 0x000fe40000011607 */
[----:B------:R-:W-:Y:S01]  /*23d0*/  IADD3 R7, PT, PT, -R5, RZ, RZ ;  /* 0x000000ff05077210 */ /* 0x000fe20007ffe1ff */
[----:B------:R-:W-:Y:S01]  /*23e0*/  IMAD R2, R65, R2, R5 ;  /* 0x0000000241027224 */ /* 0x000fe200078e0205 */
        /* <DEDUP_REMOVED lines=10> */
.L_x_40:
[----:B------:R-:W1:Y:S02]  /*2490*/  LDCU UR8, c[0x0][0xb30] ;  /* 0x00016600ff0877ac */ /* 0x000e640008000800 */
[----:B-1----:R-:W-:-:S09]  /*24a0*/  UISETP.NE.AND UP0, UPT, UR8, 0x1, UPT ;  /* 0x000000010800788c */ /* 0x002fd2000bf05270 */
[----:B------:R-:W-:Y:S05]  /*24b0*/  BRA.U UP0, `(.L_x_41) ;  /* 0x0000000100407547 */ /* 0x000fea000b800000 */
[----:B------:R-:W1:Y:S08]  /*24c0*/  LDC.64 R4, c[0x0][0xb10] ;  /* 0x0002c400ff047b82 */ /* 0x000e700000000a00 */
[----:B------:R-:W2:Y:S08]  /*24d0*/  LDC.64 R2, c[0x0][0xb18] ;  /* 0x0002c600ff027b82 */ /* 0x000eb00000000a00 */
[----:B------:R-:W4:Y:S08]  /*24e0*/  LDC R6, c[0x0][0xb20] ;  /* 0x0002c800ff067b82 */ /* 0x000f300000000800 */
[----:B------:R-:W3:Y:S01]  /*24f0*/  LDC R7, c[0x0][0xb0c] ;  /* 0x0002c300ff077b82 */ /* 0x000ee20000000800 */
[----:B-1----:R-:W-:-:S05]  /*2500*/  IMAD.HI.U32 R4, R10, R4, RZ ;  /* 0x000000040a047227 */ /* 0x002fca00078e00ff */
[----:B------:R-:W-:Y:S01]  /*2510*/  SHF.R.U32.HI R4, RZ, R5, R4 ;  /* 0x00000005ff047219 */ /* 0x000fe20000011604 */
[----:B--2---:R-:W-:Y:S01]  /*2520*/  IMAD.HI.U32 R3, R9, R3, RZ ;  /* 0x0000000309037227 */ /* 0x004fe200078e00ff */
[----:B------:R-:W-:-:S04]  /*2530*/  ISETP.NE.AND P0, PT, R2, 0x1, PT ;  /* 0x000000010200780c */ /* 0x000fc80003f05270 */
[----:B----4-:R-:W-:-:S04]  /*2540*/  SHF.R.U32.HI R3, RZ, R6, R3 ;  /* 0x00000006ff037219 */ /* 0x010fc80000011603 */
[----:B------:R-:W-:Y:S02]  /*2550*/  SEL R3, R9, R3, !P0 ;  /* 0x0000000309037207 */ /* 0x000fe40004000000 */
[----:B---3--:R-:W-:-:S04]  /*2560*/  ISETP.NE.AND P1, PT, R7, 0x1, PT ;  /* 0x000000010700780c */ /* 0x008fc80003f25270 */
[----:B------:R-:W-:-:S05]  /*2570*/  SEL R4, R10, R4, !P1 ;  /* 0x000000040a047207 */ /* 0x000fca0004800000 */
[----:B------:R-:W-:Y:S02]  /*2580*/  IMAD.IADD R5, R3, 0x1, -R4 ;  /* 0x0000000103057824 */ /* 0x000fe400078e0a04 */
[----:B------:R-:W-:Y:S02]  /*2590*/  IMAD.IADD R3, R4, 0x1, -R3 ;  /* 0x0000000104037824 */ /* 0x000fe400078e0a03 */
[----:B------:R-:W-:Y:S02]  /*25a0*/  IMAD R10, R5, R7, R10 ;  /* 0x00000007050a7224 */ /* 0x000fe400078e020a */
[----:B------:R-:W-:-:S07]  /*25b0*/  IMAD R9, R3, R2, R9 ;  /* 0x0000000203097224 */ /* 0x000fce00078e0209 */
.L_x_41:
[----:B------:R-:W-:Y:S01]  /*25c0*/  VIADD R14, R14, 0x1 ;  /* 0x000000010e0e7836 */ /* 0x000fe20000000000 */
[----:B------:R-:W-:Y:S01]  /*25d0*/  UPLOP3.LUT UP5, UPT, UPT, UPT, UPT, 0x80, 0x8 ;  /* 0x000000000008789c */ /* 0x000fe20003faf070 */
[----:B------:R-:W-:Y:S02]  /*25e0*/  IMAD.IADD R22, R10, 0x1, R132 ;  /* 0x000000010a167824 */ /* 0x000fe400078e0284 */
[----:B------:R-:W-:Y:S01]  /*25f0*/  IMAD.IADD R23, R9, 0x1, R115 ;  /* 0x0000000109177824 */ /* 0x000fe200078e0273 */
[----:B------:R-:W-:-:S04]  /*2600*/  ISETP.NE.AND P0, PT, R14, 0x2, PT ;  /* 0x000000020e00780c */ /* 0x000fc80003f05270 */
[----:B------:R-:W-:Y:S02]  /*2610*/  SEL R2, RZ, 0x1, P0 ;  /* 0x00000001ff027807 */ /* 0x000fe40000000000 */
[----:B------:R-:W-:Y:S02]  /*2620*/  SEL R14, R14, RZ, P0 ;  /* 0x000000ff0e0e7207 */ /* 0x000fe40000000000 */
[----:B------:R-:W-:Y:S01]  /*2630*/  LOP3.LUT R13, R13, R2, RZ, 0x3c, !PT ;  /* 0x000000020d0d7212 */ /* 0x000fe200078e3cff */
[----:B------:R-:W-:Y:S06]  /*2640*/  @P2 BRA `(.L_x_42) ;  /* 0xfffffff000542947 */ /* 0x000fec000383ffff */
[----:B------:R-:W-:Y:S01]  /*2650*/  UIADD3 UR6, UPT, UPT, UR6, 0x40, URZ ;  /* 0x0000004006067890 */ /* 0x000fe2000fffe0ff */
[----:B------:R-:W-:-:S03]  /*2660*/  SHF.L.U32 R2, R15, 0x1f, RZ ;  /* 0x0000001f0f027819 */ /* 0x000fc600000006ff */
[----:B------:R-:W-:-:S09]  /*2670*/  ULEA UR4, UR23, UR6, 0x3 ;  /* 0x0000000617047291 */ /* 0x000fd2000f8e18ff */
[----:B------:R-:W1:Y:S02]  /*2680*/  SYNCS.PHASECHK.TRANS64.TRYWAIT P0, [UR4], R2 ;  /* 0x00000002ff0075a7 */ /* 0x000e640008001104 */
[----:B-1----:R-:W-:Y:S05]  /*2690*/  @!P0 BRA `(.L_x_43) ;  /* 0x0000008000708947 */ /* 0x002fea0003800000 */
.L_x_238:
[----:B------:R-:W-:-:S04]  /*26a0*/  UIADD3 UR5, UPT, UPT, UR23, 0x1, URZ ;  /* 0x0000000117057890 */ /* 0x000fc8000fffe0ff */
[----:B------:R-:W-:-:S04]  /*26b0*/  UISETP.NE.AND UP0, UPT, UR5, 0x8, UPT ;  /* 0x000000080500788c */ /* 0x000fc8000bf05270 */
[----:B------:R-:W-:Y:S02]  /*26c0*/  USEL UR7, URZ, 0x1, UP0 ;  /* 0x00000001ff077887 */ /* 0x000fe40008000000 */
[----:B------:R-:W-:-:S04]  /*26d0*/  USEL UR5, UR5, URZ, UP0 ;  /* 0x000000ff05057287 */ /* 0x000fc80008000000 */
[----:B------:R-:W-:Y:S01]  /*26e0*/  ULEA UR4, UR5, UR6, 0x3 ;  /* 0x0000000605047291 */ /* 0x000fe2000f8e18ff */
[----:B-1----:R-:W-:-:S04]  /*26f0*/  LOP3.LUT R2, R15, UR7, RZ, 0x3c, !PT ;  /* 0x000000070f027c12 */ /* 0x002fc8000f8e3cff */
[----:B------:R-:W-:-:S04]  /*2700*/  SHF.L.U32 R3, R2, 0x1f, RZ ;  /* 0x0000001f02037819 */ /* 0x000fc800000006ff */
[----:B------:R-:W1:Y:S02]  /*2710*/  SYNCS.PHASECHK.TRANS64.TRYWAIT P0, [UR4], R3 ;  /* 0x00000003ff0075a7 */ /* 0x000e640008001104 */
[----:B-1----:R-:W-:Y:S05]  /*2720*/  @!P0 BRA `(.L_x_44) ;  /* 0x0000008000648947 */ /* 0x002fea0003800000 */
.L_x_240:
[----:B------:R-:W-:-:S04]  /*2730*/  UIADD3 UR5, UPT, UPT, UR5, 0x1, URZ ;  /* 0x0000000105057890 */ /* 0x000fc8000fffe0ff */
[----:B------:R-:W-:-:S04]  /*2740*/  UISETP.NE.AND UP0, UPT, UR5, 0x8, UPT ;  /* 0x000000080500788c */ /* 0x000fc8000bf05270 */
[----:B------:R-:W-:Y:S02]  /*2750*/  USEL UR7, URZ, 0x1, UP0 ;  /* 0x00000001ff077887 */ /* 0x000fe40008000000 */
[----:B------:R-:W-:-:S04]  /*2760*/  USEL UR5, UR5, URZ, UP0 ;  /* 0x000000ff05057287 */ /* 0x000fc80008000000 */
[----:B------:R-:W-:Y:S01]  /*2770*/  ULEA UR4, UR5, UR6, 0x3 ;  /* 0x0000000605047291 */ /* 0x000fe2000f8e18ff */
[----:B------:R-:W-:-:S04]  /*2780*/  LOP3.LUT R2, R2, UR7, RZ, 0x3c, !PT ;  /* 0x0000000702027c12 */ /* 0x000fc8000f8e3cff */
[----:B-1----:R-:W-:-:S04]  /*2790*/  SHF.L.U32 R3, R2, 0x1f, RZ ;  /* 0x0000001f02037819 */ /* 0x002fc800000006ff */
[----:B------:R-:W1:Y:S02]  /*27a0*/  SYNCS.PHASECHK.TRANS64.TRYWAIT P0, [UR4], R3 ;  /* 0x00000003ff0075a7 */ /* 0x000e640008001104 */
[----:B-1----:R-:W-:Y:S05]  /*27b0*/  @!P0 BRA `(.L_x_45) ;  /* 0x0000008000588947 */ /* 0x002fea0003800000 */
.L_x_242:
        /* <DEDUP_REMOVED lines=9> */
.L_x_244:
        /* <DEDUP_REMOVED lines=9> */
.L_x_246:
        /* <DEDUP_REMOVED lines=9> */
.L_x_248:
        /* <DEDUP_REMOVED lines=9> */
.L_x_250:
[----:B------:R-:W-:-:S04]  /*2a00*/  UIADD3 UR5, UPT, UPT, UR5, 0x1, URZ ;  /* 0x0000000105057890 */ /* 0x000fc8000fffe0ff */
[----:B------:R-:W-:-:S04]  /*2a10*/  UISETP.NE.AND UP0, UPT, UR5, 0x8, UPT ;  /* 0x000000080500788c */ /* 0x000fc8000bf05270 */
[----:B------:R-:W-:Y:S02]  /*2a20*/  USEL UR4, URZ, 0x1, UP0 ;  /* 0x00000001ff047887 */ /* 0x000fe40008000000 */
[----:B------:R-:W-:-:S04]  /*2a30*/  USEL UR5, UR5, URZ, UP0 ;  /* 0x000000ff05057287 */ /* 0x000fc80008000000 */
[----:B------:R-:W-:Y:S01]  /*2a40*/  ULEA UR5, UR5, UR6, 0x3 ;  /* 0x0000000605057291 */ /* 0x000fe2000f8e18ff */
[----:B------:R-:W-:-:S04]  /*2a50*/  LOP3.LUT R2, R2, UR4, RZ, 0x3c, !PT ;  /* 0x0000000402027c12 */ /* 0x000fc8000f8e3cff */
[----:B------:R-:W-:Y:S01]  /*2a60*/  SHF.L.U32 R2, R2, 0x1f, RZ ;  /* 0x0000001f02027819 */ /* 0x000fe200000006ff */
[----:B-1-3--:R-:W-:-:S07]  /*2a70*/  IMAD.U32 R0, RZ, RZ, UR5 ;  /* 0x00000005ff007e24 */ /* 0x00afce000f8e00ff */
.L_x_50:
[----:B-1----:R1:W2:Y:S02]  /*2a80*/  SYNCS.PHASECHK.TRANS64.TRYWAIT P0, [R0+URZ], R2 ;  /* 0x00000002000075a7 */ /* 0x0022a400080011ff */
[----:B--2---:R-:W-:Y:S05]  /*2a90*/  @!P0 NANOSLEEP.SYNCS 0x989680 ;  /* 0x009896800000895d */ /* 0x004fea0003900000 */
[----:B------:R-:W2:Y:S02]  /*2aa0*/  @!P0 SYNCS.PHASECHK.TRANS64 P0, [R0+URZ], R2 ;  /* 0x00000002000085a7 */ /* 0x000ea400080010ff */
[----:B--2---:R-:W-:Y:S05]  /*2ab0*/  @P0 EXIT ;  /* 0x000000000000094d */ /* 0x004fea0003800000 */
[----:B------:R-:W-:Y:S05]  /*2ac0*/  BRA `(.L_x_50) ;  /* 0xfffffffc00ec7947 */ /* 0x000fea000383ffff */
.L_x_22:
[----:B------:R-:W-:-:S04]  /*2ad0*/  UISETP.NE.AND UP1, UPT, UR37, URZ, UPT ;  /* 0x000000ff2500728c */ /* 0x000fc8000bf25270 */
[----:B------:R-:W-:-:S09]  /*2ae0*/  UISETP.NE.OR UP1, UPT, UR10, 0x1, UP1 ;  /* 0x000000010a00788c */ /* 0x000fd20008f25670 */
[----:B------:R-:W-:Y:S05]  /*2af0*/  BRA.U UP1, `(.L_x_51) ;  /* 0x00000005014c7547 */ /* 0x000fea000b800000 */
[----:B------:R-:W-:Y:S01]  /*2b00*/  HFMA2 R11, -RZ, RZ, 0, 0 ;  /* 0x00000000ff0b7431 */ /* 0x000fe200000001ff */
[----:B------:R-:W-:Y:S01]  /*2b10*/  ISETP.GE.U32.AND P2, PT, R10, 0x2, PT ;  /* 0x000000020a00780c */ /* 0x000fe20003f46070 */
[----:B------:R-:W-:Y:S01]  /*2b20*/  IMAD.MOV.U32 R12, RZ, RZ, 0x1 ;  /* 0x00000001ff0c7424 */ /* 0x000fe200078e00ff */
[----:B------:R-:W-:Y:S01]  /*2b30*/  CS2R R8, SRZ ;  /* 0x0000000000087805 */ /* 0x000fe2000001ff00 */
[----:B------:R-:W-:Y:S01]  /*2b40*/  IMAD.MOV.U32 R3, RZ, RZ, RZ ;  /* 0x000000ffff037224 */ /* 0x000fe200078e00ff */
[----:B------:R-:W-:Y:S01]  /*2b50*/  UMOV UR4, 0x400 ;  /* 0x0000040000047882 */ /* 0x000fe20000000000 */
[----:B------:R-:W-:Y:S01]  /*2b60*/  UMOV UR6, URZ ;  /* 0x000000ff00067c82 */ /* 0x000fe20008000000 */
[----:B------:R-:W-:-:S12]  /*2b70*/  ULEA UR37, UR37, UR4, 0x18 ;  /* 0x0000000425257291 */ /* 0x000fd8000f8ec0ff */
.L_x_55:
[----:B------:R-:W-:Y:S02]  /*2b80*/  LEA R0, R3, UR37, 0x3 ;  /* 0x0000002503007c11 */ /* 0x000fe4000f8e18ff */
[----:B------:R-:W-:-:S03]  /*2b90*/  SHF.L.U32 R4, R8, 0x1f, RZ ;  /* 0x0000001f08047819 */ /* 0x000fc600000006ff */
[----:B------:R-:W-:Y:S01]  /*2ba0*/  VIADD R5, R0, 0x140 ;  /* 0x0000014000057836 */ /* 0x000fe20000000000 */
[----:B------:R-:W1:Y:S02]  /*2bb0*/  SYNCS.PHASECHK.TRANS64.TRYWAIT P0, [R0+URZ+0x130], R4 ;  /* 0x00013004000075a7 */ /* 0x000e6400080011ff */
[----:B-1----:R-:W-:Y:S05]  /*2bc0*/  @!P0 BRA `(.L_x_52) ;  /* 0x0000007c00cc8947 */ /* 0x002fea0003800000 */
.L_x_251:
[----:B------:R-:W-:Y:S01]  /*2bd0*/  ULEA UR5, UR6, UR37, 0x3 ;  /* 0x0000002506057291 */ /* 0x000fe2000f8e18ff */
[----:B-1----:R-:W-:Y:S01]  /*2be0*/  PRMT R0, RZ, 0x654, R5 ;  /* 0x00000654ff007816 */ /* 0x002fe20000000005 */
[----:B------:R-:W-:Y:S01]  /*2bf0*/  @!P2 IMAD.MOV.U32 R4, RZ, RZ, 0x10 ;  /* 0x00000010ff04a424 */ /* 0x000fe200078e00ff */
[----:B------:R-:W-:Y:S01]  /*2c00*/  SHF.L.U32 R5, R12, 0x1f, RZ ;  /* 0x0000001f0c057819 */ /* 0x000fe200000006ff */
[----:B------:R-:W-:Y:S01]  /*2c10*/  UIADD3 UR4, UPT, UPT, UR5, 0xd0, URZ ;  /* 0x000000d005047890 */ /* 0x000fe2000fffe0ff */
[----:B------:R1:W-:Y:S05]  /*2c20*/  SYNCS.ARRIVE.TRANS64.RED.A1T0 RZ, [R0+URZ], RZ ;  /* 0x000000ff00ff79a7 */ /* 0x0003ea00081004ff */
[----:B------:R-:W-:Y:S01]  /*2c30*/  IMAD.U32 R6, RZ, RZ, UR4 ;  /* 0x00000004ff067e24 */ /* 0x000fe2000f8e00ff */
[----:B------:R-:W2:Y:S04]  /*2c40*/  SYNCS.PHASECHK.TRANS64.TRYWAIT P0, [UR5+0xe0], R5 ;  /* 0x0000e005ff0075a7 */ /* 0x000ea80008001105 */
[----:B------:R-:W-:Y:S01]  /*2c50*/  PRMT R6, R10, 0x654, R6 ;  /* 0x000006540a067816 */ /* 0x000fe20000000006 */
[----:B-12---:R-:W-:Y:S06]  /*2c60*/  @!P0 BRA `(.L_x_53) ;  /* 0x0000007c00b88947 */ /* 0x006fec0003800000 */
.L_x_253:
[----:B------:R-:W-:Y:S01]  /*2c70*/  ULEA UR4, UR6, UR37, 0x4 ;  /* 0x0000002506047291 */ /* 0x000fe2000f8e20ff */
[----:B------:R-:W-:Y:S01]  /*2c80*/  SEL R2, R6, R2, !P2 ;  /* 0x0000000206027207 */ /* 0x000fe20005000000 */
[----:B------:R-:W-:Y:S01]  /*2c90*/  UIADD3 UR5, UPT, UPT, UR5, 0xd0, URZ ;  /* 0x000000d005057890 */ /* 0x000fe2000fffe0ff */
[----:B-1----:R-:W-:Y:S01]  /*2ca0*/  LEA R0, R11, UR37, 0x3 ;  /* 0x000000250b007c11 */ /* 0x002fe2000f8e18ff */
[----:B------:R-:W-:Y:S01]  /*2cb0*/  UIADD3 UR4, UPT, UPT, UR4, 0x160, URZ ;  /* 0x0000016004047890 */ /* 0x000fe2000fffe0ff */
[----:B------:R1:W-:Y:S01]  /*2cc0*/  @!P2 SYNCS.ARRIVE.TRANS64.RED RZ, [R2+URZ], R4 ;  /* 0x0000000402ffa9a7 */ /* 0x0003e200080004ff */
[----:B------:R-:W-:Y:S01]  /*2cd0*/  UIADD3 UR6, UPT, UPT, UR6, 0x1, URZ ;  /* 0x0000000106067890 */ /* 0x000fe2000fffe0ff */
[----:B------:R-:W-:-:S03]  /*2ce0*/  VIADD R3, R3, 0x1 ;  /* 0x0000000103037836 */ /* 0x000fc60000000000 */
[----:B------:R-:W-:Y:S02]  /*2cf0*/  UISETP.NE.AND UP0, UPT, UR6, 0x2, UPT ;  /* 0x000000020600788c */ /* 0x000fe4000bf05270 */
[----:B------:R-:W-:Y:S01]  /*2d00*/  ISETP.NE.AND P0, PT, R3, 0x2, PT ;  /* 0x000000020300780c */ /* 0x000fe20003f05270 */
[----:B------:R-:W-:Y:S06]  /*2d10*/  UGETNEXTWORKID.BROADCAST [UR4], [UR5] ;  /* 0x00000000040073ca */ /* 0x000fec0008000100 */
[----:B------:R-:W-:Y:S02]  /*2d20*/  USEL UR4, URZ, 0x1, UP0 ;  /* 0x00000001ff047887 */ /* 0x000fe40008000000 */
[----:B------:R-:W-:-:S04]  /*2d30*/  USEL UR6, UR6, URZ, UP0 ;  /* 0x000000ff06067287 */ /* 0x000fc80008000000 */
[----:B------:R-:W-:Y:S02]  /*2d40*/  LOP3.LUT R12, R12, UR4, RZ, 0x3c, !PT ;  /* 0x000000040c0c7c12 */ /* 0x000fe4000f8e3cff */
[----:B-1----:R-:W-:-:S04]  /*2d50*/  SHF.L.U32 R4, R9, 0x1f, RZ ;  /* 0x0000001f09047819 */ /* 0x002fc800000006ff */
[----:B------:R-:W1:Y:S02]  /*2d60*/  SYNCS.PHASECHK.TRANS64.TRYWAIT P1, [R0+URZ+0xd0], R4 ;  /* 0x0000d004000075a7 */ /* 0x000e6400080211ff */
[----:B-1----:R-:W-:Y:S05]  /*2d70*/  @!P1 BRA `(.L_x_54) ;  /* 0x0000007c008c9947 */ /* 0x002fea0003800000 */
.L_x_254:
[----:B-1----:R-:W-:Y:S01]  /*2d80*/  LEA R4, R11, UR37, 0x4 ;  /* 0x000000250b047c11 */ /* 0x002fe2000f8e20ff */
[----:B------:R-:W-:Y:S01]  /*2d90*/  VIADD R0, R0, 0xe0 ;  /* 0x000000e000007836 */ /* 0x000fe20000000000 */
[----:B------:R-:W-:Y:S01]  /*2da0*/  SEL R3, R3, RZ, P0 ;  /* 0x000000ff03037207 */ /* 0x000fe20000000000 */
[----:B------:R-:W-:-:S03]  /*2db0*/  VIADD R11, R11, 0x1 ;  /* 0x000000010b0b7836 */ /* 0x000fc60000000000 */
[----:B------:R-:W1:Y:S01]  /*2dc0*/  LDS.128 R4, [R4+0x160] ;  /* 0x0001600004047984 */ /* 0x000e620000000c00 */
[----:B------:R-:W-:Y:S02]  /*2dd0*/  PRMT R0, RZ, 0x654, R0 ;  /* 0x00000654ff007816 */ /* 0x000fe40000000000 */
[C---:B------:R-:W-:Y:S01]  /*2de0*/  ISETP.NE.AND P1, PT, R11.reuse, 0x2, PT ;  /* 0x000000020b00780c */ /* 0x040fe20003f25270 */
[----:B------:R-:W-:Y:S01]  /*2df0*/  @!PT LDS RZ, [RZ] ;  /* 0x00000000fffff984 */ /* 0x000fe20000000800 */
[----:B------:R-:W-:Y:S01]  /*2e00*/  @!PT LDS RZ, [RZ] ;  /* 0x00000000fffff984 */ /* 0x000fe20000000800 */
[----:B------:R-:W-:Y:S01]  /*2e10*/  @!PT LDS RZ, [RZ] ;  /* 0x00000000fffff984 */ /* 0x000fe20000000800 */
[----:B------:R-:W-:Y:S01]  /*2e20*/  @!PT LDS RZ, [RZ] ;  /* 0x00000000fffff984 */ /* 0x000fe20000000800 */
[----:B------:R2:W-:Y:S06]  /*2e30*/  MEMBAR.ALL.CTA ;  /* 0x0000000000007992 */ /* 0x0005ec0000008000 */
[----:B--2---:R-:W2:Y:S01]  /*2e40*/  FENCE.VIEW.ASYNC.S ;  /* 0x00000000000073c6 */ /* 0x004ea20000000000 */
[----:B------:R-:W-:Y:S01]  /*2e50*/  SEL R11, R11, RZ, P1 ;  /* 0x000000ff0b0b7207 */ /* 0x000fe20000800000 */
[----:B--2---:R2:W-:Y:S01]  /*2e60*/  SYNCS.ARRIVE.TRANS64.RED.A1T0 RZ, [R0+URZ], RZ ;  /* 0x000000ff00ff79a7 */ /* 0x0045e200081004ff */
[----:B-1----:R-:W-:-:S02]  /*2e70*/  LOP3.LUT P3, RZ, R6, 0x1, RZ, 0xc0, !PT ;  /* 0x0000000106ff7812 */ /* 0x002fc4000786c0ff */
[----:B------:R-:W-:-:S04]  /*2e80*/  SEL R4, RZ, 0x1, P1 ;  /* 0x00000001ff047807 */ /* 0x000fc80000800000 */
[----:B------:R-:W-:Y:S02]  /*2e90*/  LOP3.LUT R9, R9, R4, RZ, 0x3c, !PT ;  /* 0x0000000409097212 */ /* 0x000fe400078e3cff */
[----:B--2---:R-:W-:-:S04]  /*2ea0*/  SEL R0, RZ, 0x1, P0 ;  /* 0x00000001ff007807 */ /* 0x004fc80000000000 */
[----:B------:R-:W-:Y:S01]  /*2eb0*/  LOP3.LUT R8, R8, R0, RZ, 0x3c, !PT ;  /* 0x0000000008087212 */ /* 0x000fe200078e3cff */
[----:B------:R-:W-:Y:S06]  /*2ec0*/  @P3 BRA `(.L_x_55) ;  /* 0xfffffffc002c3947 */ /* 0x000fec000383ffff */
[----:B------:R-:W-:Y:S01]  /*2ed0*/  ULEA UR5, UR6, UR37, 0x3 ;  /* 0x0000002506057291 */ /* 0x000fe2000f8e18ff */
[----:B------:R-:W-:-:S08]  /*2ee0*/  SHF.L.U32 R2, R12, 0x1f, RZ ;  /* 0x0000001f0c027819 */ /* 0x000fd000000006ff */
[----:B------:R-:W1:Y:S02]  /*2ef0*/  SYNCS.PHASECHK.TRANS64 P0, [UR5+0xe0], R2 ;  /* 0x0000e002ff0075a7 */ /* 0x000e640008001005 */
[----:B-1----:R-:W-:Y:S05]  /*2f00*/  @P0 BRA `(.L_x_56) ;  /* 0x0000000000080947 */ /* 0x002fea0003800000 */
[----:B------:R-:W1:Y:S02]  /*2f10*/  SYNCS.PHASECHK.TRANS64.TRYWAIT P0, [UR5+0xe0], R2 ;  /* 0x0000e002ff0075a7 */ /* 0x000e640008001105 */
[----:B-1----:R-:W-:Y:S05]  /*2f20*/  @!P0 BRA `(.L_x_57) ;  /* 0x0000007c00348947 */ /* 0x002fea0003800000 */
.L_x_56:
[----:B------:R-:W-:-:S04]  /*2f30*/  UIADD3 UR4, UPT, UPT, UR6, 0x1, URZ ;  /* 0x0000000106047890 */ /* 0x000fc8000fffe0ff */
[----:B------:R-:W-:-:S04]  /*2f40*/  UISETP.NE.AND UP0, UPT, UR4, 0x2, UPT ;  /* 0x000000020400788c */ /* 0x000fc8000bf05270 */
[----:B------:R-:W-:Y:S02]  /*2f50*/  USEL UR7, URZ, 0x1, UP0 ;  /* 0x00000001ff077887 */ /* 0x000fe40008000000 */
[----:B------:R-:W-:-:S04]  /*2f60*/  USEL UR4, UR4, URZ, UP0 ;  /* 0x000000ff04047287 */ /* 0x000fc80008000000 */
[----:B------:R-:W-:Y:S01]  /*2f70*/  ULEA UR4, UR4, UR37, 0x3 ;  /* 0x0000002504047291 */ /* 0x000fe2000f8e18ff */
[----:B-1----:R-:W-:-:S04]  /*2f80*/  LOP3.LUT R2, R12, UR7, RZ, 0x3c, !PT ;  /* 0x000000070c027c12 */ /* 0x002fc8000f8e3cff */
[----:B------:R-:W-:-:S04]  /*2f90*/  SHF.L.U32 R0, R2, 0x1f, RZ ;  /* 0x0000001f02007819 */ /* 0x000fc800000006ff */
[----:B------:R-:W1:Y:S02]  /*2fa0*/  SYNCS.PHASECHK.TRANS64 P0, [UR4+0xe0], R0 ;  /* 0x0000e000ff0075a7 */ /* 0x000e640008001004 */
[----:B-1----:R-:W-:Y:S05]  /*2fb0*/  @P0 EXIT ;  /* 0x000000000000094d */ /* 0x002fea0003800000 */
[----:B------:R-:W-:Y:S02]  /*2fc0*/  SHF.L.U32 R2, R2, 0x1f, RZ ;  /* 0x0000001f02027819 */ /* 0x000fe400000006ff */
[----:B------:R-:W-:-:S07]  /*2fd0*/  MOV R0, UR4 ;  /* 0x0000000400007c02 */ /* 0x000fce0008000f00 */
.L_x_58:
[----:B-1----:R1:W2:Y:S02]  /*2fe0*/  SYNCS.PHASECHK.TRANS64.TRYWAIT P0, [R0+URZ+0xe0], R2 ;  /* 0x0000e002000075a7 */ /* 0x0022a400080011ff */
[----:B--2---:R-:W-:Y:S05]  /*2ff0*/  @!P0 NANOSLEEP.SYNCS 0x989680 ;  /* 0x009896800000895d */ /* 0x004fea0003900000 */
[----:B------:R-:W2:Y:S02]  /*3000*/  @!P0 SYNCS.PHASECHK.TRANS64 P0, [R0+URZ+0xe0], R2 ;  /* 0x0000e002000085a7 */ /* 0x000ea400080010ff */
[----:B--2---:R-:W-:Y:S05]  /*3010*/  @P0 EXIT ;  /* 0x000000000000094d */ /* 0x004fea0003800000 */
[----:B------:R-:W-:Y:S05]  /*3020*/  BRA `(.L_x_58) ;  /* 0xfffffffc00ec7947 */ /* 0x000fea000383ffff */
.L_x_51:
[----:B------:R-:W-:Y:S05]  /*3030*/  BRA.U UP4, `(.L_x_59) ;  /* 0x0000001104d87547 */ /* 0x000fea000b800000 */
[----:B------:R-:W-:Y:S01]  /*3040*/  UMOV UR6, 0x40 ;  /* 0x0000004000067882 */ /* 0x000fe20000000000 */
[----:B------:R-:W-:Y:S01]  /*3050*/  NOP ;  /* 0x0000000000007918 */ /* 0x000fe20000000000 */
[----:B------:R-:W-:Y:S01]  /*3060*/  ULEA UR6, UR37, UR6, 0x18 ;  /* 0x0000000625067291 */ /* 0x000fe2000f8ec0ff */
[----:B------:R-:W-:Y:S02]  /*3070*/  UMOV UR7, 0x400 ;  /* 0x0000040000077882 */ /* 0x000fe40000000000 */
[----:B------:R-:W-:-:S06]  /*3080*/  ULEA UR37, UR37, UR7, 0x18 ;  /* 0x0000000725257291 */ /* 0x000fcc000f8ec0ff */
[----:B------:R-:W1:Y:S02]  /*3090*/  LDS.U8 R2, [UR6+0x1c] ;  /* 0x00001c06ff027984 */ /* 0x000e640008000000 */
[----:B-1----:R-:W-:-:S13]  /*30a0*/  ISETP.NE.AND P0, PT, R2, RZ, PT ;  /* 0x000000ff0200720c */ /* 0x002fda0003f05270 */
[----:B------:R-:W-:Y:S05]  /*30b0*/  @P0 BRA `(.L_x_60) ;  /* 0x0000000400080947 */ /* 0x000fea0003800000 */
[----:B------:R-:W-:Y:S02]  /*30c0*/  UISETP.NE.U32.AND UP0, UPT, UR5, 0x1, UPT ;  /* 0x000000010500788c */ /* 0x000fe4000bf05070 */
[----:B------:R-:W-:-:S07]  /*30d0*/  UIADD3 UR8, UPT, UPT, UR6, 0x8, URZ ;  /* 0x0000000806087890 */ /* 0x000fce000fffe0ff */
[----:B------:R-:W-:Y:S05]  /*30e0*/  BRA.U !UP0, `(.L_x_61) ;  /* 0x00000001089c7547 */ /* 0x000fea000b800000 */
[----:B------:R-:W-:Y:S01]  /*30f0*/  ELECT P0, URZ, PT ;  /* 0x0000000000ff782f */ /* 0x000fe20003800000 */
[----:B------:R-:W-:-:S12]  /*3100*/  BSSY B0, `(.L_x_61) ;  /* 0x0000025000007945 */ /* 0x000fd80003800000 */
[----:B------:R-:W-:Y:S05]  /*3110*/  @!P0 BRA `(.L_x_62) ;  /* 0x00000000008c8947 */ /* 0x000fea0003800000 */
[----:B------:R-:W-:-:S05]  /*3120*/  UMOV UR7, 0x10 ;  /* 0x0000001000077882 */ /* 0x000fca0000000000 */
[----:B------:R-:W-:Y:S04]  /*3130*/  DEPBAR.LE SB1, 0x36 ;  /* 0x00009d800000791a */ /* 0x000fe80000000000 */
[----:B------:R-:W1:Y:S02]  /*3140*/  UTCATOMSWS.2CTA.FIND_AND_SET.ALIGN UP1, UR7, UR7 ;  /* 0x00000007000775e3 */ /* 0x000e640008220800 */
[----:B-1----:R-:W-:Y:S01]  /*3150*/  MOV R10, UR7 ;  /* 0x00000007000a7c02 */ /* 0x002fe20008000f00 */
[----:B------:R-:W-:Y:S06]  /*3160*/  BRA.U UP1, `(.L_x_63) ;  /* 0x0000000101187547 */ /* 0x000fec000b800000 */
.L_x_64:
[----:B------:R-:W-:Y:S05]  /*3170*/  NANOSLEEP 0x64 ;  /* 0x000000640000795d */ /* 0x000fea0003800000 */
[----:B------:R-:W-:-:S05]  /*3180*/  UMOV UR7, 0x10 ;  /* 0x0000001000077882 */ /* 0x000fca0000000000 */
[----:B------:R-:W-:Y:S04]  /*3190*/  DEPBAR.LE SB1, 0x36 ;  /* 0x00009d800000791a */ /* 0x000fe80000000000 */
[----:B------:R-:W1:Y:S02]  /*31a0*/  UTCATOMSWS.2CTA.FIND_AND_SET.ALIGN UP1, UR7, UR7 ;  /* 0x00000007000775e3 */ /* 0x000e640008220800 */
[----:B-1----:R-:W-:Y:S01]  /*31b0*/  MOV R10, UR7 ;  /* 0x00000007000a7c02 */ /* 0x002fe20008000f00 */
[----:B------:R-:W-:Y:S05]  /*31c0*/  BRA.U !UP1, `(.L_x_64) ;  /* 0xfffffffd09e87547 */ /* 0x000fea000b83ffff */
.L_x_63:
[----:B------:R-:W1:Y:S01]  /*31d0*/  LDS R5, [UR6+0x10] ;  /* 0x00001006ff057984 */ /* 0x000e620008000800 */
[----:B------:R-:W-:Y:S01]  /*31e0*/  IMAD.U32 R3, RZ, RZ, UR37 ;  /* 0x00000025ff037e24 */ /* 0x000fe2000f8e00ff */
[----:B------:R-:W-:-:S03]  /*31f0*/  MOV R2, UR4 ;  /* 0x0000000400027c02 */ /* 0x000fc60008000f00 */
[----:B------:R-:W-:Y:S01]  /*3200*/  VIADD R3, R3, 0x180 ;  /* 0x0000018003037836 */ /* 0x000fe20000000000 */
[----:B-1----:R-:W-:-:S04]  /*3210*/  SHF.L.U32 R5, R5, 0x1f, RZ ;  /* 0x0000001f05057819 */ /* 0x002fc800000006ff */
[----:B------:R-:W1:Y:S02]  /*3220*/  SYNCS.PHASECHK.TRANS64.TRYWAIT P0, [UR6+0x8], R5 ;  /* 0x00000805ff0075a7 */ /* 0x000e640008001106 */
[----:B-1----:R-:W-:Y:S05]  /*3230*/  @P0 BRA `(.L_x_65) ;  /* 0x0000000000080947 */ /* 0x002fea0003800000 */
[----:B------:R-:W1:Y:S02]  /*3240*/  SYNCS.PHASECHK.TRANS64.TRYWAIT P0, [UR6+0x8], R5 ;  /* 0x00000805ff0075a7 */ /* 0x000e640008001106 */
[----:B-1----:R-:W-:Y:S05]  /*3250*/  @!P0 BRA `(.L_x_66) ;  /* 0x0000007800808947 */ /* 0x002fea0003800000 */
.L_x_65:
[----:B-1----:R-:W-:Y:S01]  /*3260*/  HFMA2 R4, -RZ, RZ, 0, 5.9604644775390625e-08 ;  /* 0x00000001ff047431 */ /* 0x002fe200000001ff */
[----:B------:R-:W-:Y:S01]  /*3270*/  UPRMT UR7, UR4, 0x654, UR8 ;  /* 0x0000065404077896 */ /* 0x000fe20008000008 */
[----:B------:R-:W-:Y:S01]  /*3280*/  IMAD.MOV.U32 R7, RZ, RZ, 0xffff ;  /* 0x0000ffffff077424 */ /* 0x000fe200078e00ff */
[----:B------:R-:W-:Y:S01]  /*3290*/  PRMT R2, R2, 0x654, R3 ;  /* 0x0000065402027816 */ /* 0x000fe20000000003 */
[----:B------:R-:W-:Y:S02]  /*32a0*/  IMAD.MOV.U32 R5, RZ, RZ, 0x4 ;  /* 0x00000004ff057424 */ /* 0x000fe400078e00ff */
[----:B------:R-:W-:Y:S01]  /*32b0*/  IMAD.SHL.U32 R9, R10, 0x20, RZ ;  /* 0x000000200a097824 */ /* 0x000fe200078e00ff */
[----:B------:R-:W-:Y:S02]  /*32c0*/  MOV R3, UR7 ;  /* 0x0000000700037c02 */ /* 0x000fe40008000f00 */
[-C--:B------:R-:W-:Y:S01]  /*32d0*/  SHF.L.U32 R7, R7, R10.reuse, RZ ;  /* 0x0000000a07077219 */ /* 0x080fe200000006ff */
[----:B------:R1:W-:Y:S01]  /*32e0*/  SYNCS.ARRIVE.TRANS64.RED RZ, [UR7], R5 ;  /* 0x00000005ffff79a7 */ /* 0x0003e20008000407 */
[----:B------:R-:W-:Y:S01]  /*32f0*/  SHF.L.U32 R6, R4, R10, RZ ;  /* 0x0000000a04067219 */ /* 0x000fe200000006ff */
[----:B------:R1:W-:Y:S04]  /*3300*/  STS [UR37+0x180], R9 ;  /* 0x00018009ff007988 */ /* 0x0003e80008000825 */
[----:B------:R1:W-:Y:S04]  /*3310*/  STAS [R2.64], R10 ;  /* 0x0000000a02007dbd */ /* 0x0003e8000c0008ff */
[----:B------:R1:W-:Y:S04]  /*3320*/  ATOMS.OR RZ, [UR6+0x14], R7 ;  /* 0x00001407ffff798c */ /* 0x0003e8000b000006 */
[----:B------:R1:W-:Y:S04]  /*3330*/  ATOMS.OR RZ, [UR6+0x18], R6 ;  /* 0x00001806ffff798c */ /* 0x0003e8000b000006 */
[----:B------:R1:W-:Y:S02]  /*3340*/  ATOMS.XOR RZ, [UR6+0x10], R4 ;  /* 0x00001004ffff798c */ /* 0x0003e4000b800006 */
.L_x_62:
[----:B------:R-:W-:Y:S05]  /*3350*/  BSYNC B0 ;  /* 0x0000000000007941 */ /* 0x000fea0003800000 */
.L_x_61:
[----:B------:R-:W-:Y:S05]  /*3360*/  BRA.U UP0, `(.L_x_67) ;  /* 0x00000001006c7547 */ /* 0x000fea000b800000 */
[----:B------:R-:W-:-:S03]  /*3370*/  UMOV UR7, 0xffffffff ;  /* 0xffffffff00077882 */ /* 0x000fc60000000000 */
[----:B------:R-:W-:Y:S05]  /*3380*/  BRA.DIV UR7, `(.L_x_68) ;  /* 0x0000007a074c7947 */ /* 0x000fea000b800000 */
[----:B------:R-:W-:-:S13]  /*3390*/  ELECT P6, URZ, PT ;  /* 0x0000000000ff782f */ /* 0x000fda00038c0000 */
.L_x_258:
[----:B------:R-:W-:Y:S05]  /*33a0*/  @!P6 BRA `(.L_x_67) ;  /* 0x00000000005ce947 */ /* 0x000fea0003800000 */
[----:B-1----:R-:W1:Y:S02]  /*33b0*/  LDS R3, [UR6+0x10] ;  /* 0x00001006ff037984 */ /* 0x002e640008000800 */
[----:B-1----:R-:W-:-:S04]  /*33c0*/  SHF.L.U32 R3, R3, 0x1f, RZ ;  /* 0x0000001f03037819 */ /* 0x002fc800000006ff */
[----:B------:R-:W1:Y:S02]  /*33d0*/  SYNCS.PHASECHK.TRANS64.TRYWAIT P0, [UR6+0x8], R3 ;  /* 0x00000803ff0075a7 */ /* 0x000e640008001106 */
[----:B-1----:R-:W-:Y:S05]  /*33e0*/  @P0 BRA `(.L_x_69) ;  /* 0x0000000000080947 */ /* 0x002fea0003800000 */
[----:B------:R-:W1:Y:S02]  /*33f0*/  SYNCS.PHASECHK.TRANS64.TRYWAIT P0, [UR6+0x8], R3 ;  /* 0x00000803ff0075a7 */ /* 0x000e640008001106 */
[----:B-1----:R-:W-:Y:S05]  /*3400*/  @!P0 BRA `(.L_x_70) ;  /* 0x00000078004c8947 */ /* 0x002fea0003800000 */
.L_x_69:
[----:B------:R-:W2:Y:S01]  /*3410*/  LDS R5, [UR37+0x180] ;  /* 0x00018025ff057984 */ /* 0x000ea20008000800 */
[----:B-1----:R-:W-:Y:S02]  /*3420*/  HFMA2 R2, -RZ, RZ, 0, 5.9604644775390625e-08 ;  /* 0x00000001ff027431 */ /* 0x002fe400000001ff */
[----:B------:R-:W-:Y:S01]  /*3430*/  IMAD.MOV.U32 R3, RZ, RZ, 0xffff ;  /* 0x0000ffffff037424 */ /* 0x000fe200078e00ff */
[----:B------:R-:W-:Y:S01]  /*3440*/  UPRMT UR7, UR4, 0x654, UR8 ;  /* 0x0000065404077896 */ /* 0x000fe20008000008 */
[----:B--2---:R-:W-:-:S03]  /*3450*/  IMAD.SHL.U32 R4, R5, 0x20, RZ ;  /* 0x0000002005047824 */ /* 0x004fc600078e00ff */
[-C--:B------:R-:W-:Y:S02]  /*3460*/  SHF.L.U32 R3, R3, R5.reuse, RZ ;  /* 0x0000000503037219 */ /* 0x080fe400000006ff */
[----:B------:R-:W-:Y:S01]  /*3470*/  SHF.L.U32 R5, R2, R5, RZ ;  /* 0x0000000502057219 */ /* 0x000fe200000006ff */
[----:B------:R2:W-:Y:S04]  /*3480*/  STS [UR37+0x180], R4 ;  /* 0x00018004ff007988 */ /* 0x0005e80008000825 */
[----:B------:R2:W-:Y:S04]  /*3490*/  ATOMS.OR RZ, [UR6+0x14], R3 ;  /* 0x00001403ffff798c */ /* 0x0005e8000b000006 */
[----:B------:R2:W-:Y:S01]  /*34a0*/  ATOMS.OR RZ, [UR6+0x18], R5 ;  /* 0x00001805ffff798c */ /* 0x0005e2000b000006 */
[----:B------:R-:W-:Y:S03]  /*34b0*/  SYNCS.ARRIVE.TRANS64.RED.A1T0 RZ, [UR7], RZ ;  /* 0x000000ffffff79a7 */ /* 0x000fe60008100407 */
[----:B------:R2:W-:Y:S01]  /*34c0*/  ATOMS.XOR RZ, [UR6+0x10], R2 ;  /* 0x00001002ffff798c */ /* 0x0005e2000b800006 */
[----:B------:R-:W-:Y:S05]  /*34d0*/  BRA `(.L_x_67) ;  /* 0x0000000000107947 */ /* 0x000fea0003800000 */
.L_x_60:
[----:B------:R-:W-:-:S05]  /*34e0*/  MOV R2, 0xffffffff ;  /* 0xffffffff00027802 */ /* 0x000fca0000000f00 */
[----:B------:R1:W-:Y:S02]  /*34f0*/  STS [UR37+0x180], R2 ;  /* 0x00018002ff007988 */ /* 0x0003e40008000825 */
[----:B-1----:R-:W-:Y:S02]  /*3500*/  MOV R2, 0x3520 ;  /* 0x0000352000027802 */ /* 0x002fe40000000f00 */
[----:B-----5:R-:W-:Y:S05]  /*3510*/  CALL.REL.NOINC `($__internal_1_$__cuda_sm10x_tcgen05_guardrail_trap_phase_invalid_during_alloc) ;  /* 0x0000007c00e07944 */ /* 0x020fea0003c00000 */
.L_x_67:
[----:B------:R-:W-:Y:S05]  /*3520*/  WARPSYNC.ALL ;  /* 0x0000000000007948 */ /* 0x000fea0003800000 */
[----:B------:R-:W3:Y:S01]  /*3530*/  S2UR UR7, SR_CgaCtaId ;  /* 0x00000000000779c3 */ /* 0x000ee20000008800 */
[----:B------:R-:W-:Y:S01]  /*3540*/  UMOV UR6, 0x400 ;  /* 0x0000040000067882 */ /* 0x000fe20000000000 */
[----:B------:R-:W-:-:S06]  /*3550*/  NOP ;  /* 0x0000000000007918 */ /* 0x000fcc0000000000 */
[----:B------:R-:W-:Y:S06]  /*3560*/  BAR.ARV 0x6, 0xa0 ;  /* 0x0182800000007b1d */ /* 0x000fec0000002000 */
[----:B------:R-:W4:Y:S01]  /*3570*/  LDCU UR8, c[0x0][0x38c] ;  /* 0x00007180ff0877ac */ /* 0x000f220008000800 */
[----:B------:R-:W-:Y:S01]  /*3580*/  LOP3.LUT R0, R0, 0xffff, RZ, 0xc0, !PT ;  /* 0x0000ffff00007812 */ /* 0x000fe200078ec0ff */
[----:B-1----:R-:W-:Y:S01]  /*3590*/  IMAD.MOV.U32 R9, RZ, RZ, 0x1 ;  /* 0x00000001ff097424 */ /* 0x002fe200078e00ff */
[----:B------:R-:W-:Y:S01]  /*35a0*/  LOP3.LUT R8, R8, 0xffff, RZ, 0xc0, !PT ;  /* 0x0000ffff08087812 */ /* 0x000fe200078ec0ff */
[----:B------:R-:W-:Y:S01]  /*35b0*/  UMOV UR19, URZ ;  /* 0x000000ff00137c82 */ /* 0x000fe20008000000 */
[----:B------:R-:W-:Y:S01]  /*35c0*/  R2UR UR11, R0 ;  /* 0x00000000000b72ca */ /* 0x000fe200000e0000 */
[----:B------:R-:W-:Y:S01]  /*35d0*/  UMOV UR18, URZ ;  /* 0x000000ff00127c82 */ /* 0x000fe20008000000 */
[----:B------:R-:W-:Y:S01]  /*35e0*/  R2UR UR12, R8 ;  /* 0x00000000080c72ca */ /* 0x000fe200000e0000 */
[----:B------:R-:W-:Y:S01]  /*35f0*/  IMAD.MOV.U32 R8, RZ, RZ, RZ ;  /* 0x000000ffff087224 */ /* 0x000fe200078e00ff */
[----:B------:R-:W-:Y:S01]  /*3600*/  UMOV UR17, URZ ;  /* 0x000000ff00117c82 */ /* 0x000fe20008000000 */
[----:B---3--:R-:W-:-:S02]  /*3610*/  ULEA UR7, UR7, UR6, 0x18 ;  /* 0x0000000607077291 */ /* 0x008fc4000f8ec0ff */
[----:B------:R-:W-:Y:S02]  /*3620*/  UISETP.NE.AND UP2, UPT, UR5, URZ, UPT ;  /* 0x000000ff0500728c */ /* 0x000fe4000bf45270 */
[----:B------:R-:W-:Y:S02]  /*3630*/  UIADD3 UR13, UPT, UPT, UR7, 0x8400, URZ ;  /* 0x00008400070d7890 */ /* 0x000fe4000fffe0ff */
[----:B------:R-:W-:Y:S02]  /*3640*/  UIADD3 UR14, UPT, UPT, UR7, 0x28400, URZ ;  /* 0x00028400070e7890 */ /* 0x000fe4000fffe0ff */
[----:B----4-:R-:W-:Y:S01]  /*3650*/  UIADD3 UR8, UPT, UPT, UR8, 0x3f, URZ ;  /* 0x0000003f08087890 */ /* 0x010fe2000fffe0ff */
[----:B--2---:R-:W1:Y:S01]  /*3660*/  LDS R2, [UR7+0x180] ;  /* 0x00018007ff027984 */ /* 0x004e620008000800 */
[----:B------:R-:W-:Y:S02]  /*3670*/  USHF.R.U32.HI UR13, URZ, 0x4, UR13 ;  /* 0x00000004ff0d7899 */ /* 0x000fe4000801160d */
[----:B------:R-:W-:-:S02]  /*3680*/  USHF.R.S32.HI UR6, URZ, 0x1f, UR8 ;  /* 0x0000001fff067899 */ /* 0x000fc40008011408 */
[----:B------:R-:W-:Y:S02]  /*3690*/  USHF.R.U32.HI UR14, URZ, 0x4, UR14 ;  /* 0x00000004ff0e7899 */ /* 0x000fe4000801160e */
[----:B------:R-:W-:Y:S02]  /*36a0*/  ULEA.HI UR6, UR6, UR8, URZ, 0x6 ;  /* 0x0000000806067291 */ /* 0x000fe4000f8f30ff */
[----:B------:R-:W-:Y:S02]  /*36b0*/  ULOP3.LUT UR13, UR13, 0x3fff, URZ, 0xc0, !UPT ;  /* 0x00003fff0d0d7892 */ /* 0x000fe4000f8ec0ff */
[----:B------:R-:W-:Y:S02]  /*36c0*/  USHF.R.S32.HI UR6, URZ, 0x6, UR6 ;  /* 0x00000006ff067899 */ /* 0x000fe40008011406 */
[----:B------:R-:W-:Y:S02]  /*36d0*/  ULOP3.LUT UR14, UR14, 0x3fff, URZ, 0xc0, !UPT ;  /* 0x00003fff0e0e7892 */ /* 0x000fe4000f8ec0ff */
[----:B------:R-:W-:Y:S01]  /*36e0*/  UISETP.LT.AND UP0, UPT, UR6, 0x1, UPT ;  /* 0x000000010600788c */ /* 0x000fe2000bf01270 */
[----:B------:R-:W-:Y:S01]  /*36f0*/  UMOV UR28, 0x0 ;  /* 0x00000000001c7882 */ /* 0x000fe20000000000 */
[----:B------:R-:W-:Y:S01]  /*3700*/  UMOV UR29, 0x10200490 ;  /* 0x10200490001d7882 */ /* 0x000fe20000000000 */
[----:B------:R-:W-:-:S02]  /*3710*/  ULOP3.LUT UR13, UR13, 0x10000, URZ, 0xfc, !UPT ;  /* 0x000100000d0d7892 */ /* 0x000fc4000f8efcff */
[----:B------:R-:W-:Y:S02]  /*3720*/  ULOP3.LUT UR14, UR14, 0x10000, URZ, 0xfc, !UPT ;  /* 0x000100000e0e7892 */ /* 0x000fe4000f8efcff */
[----:B------:R-:W-:Y:S01]  /*3730*/  USEL UR20, UR6, 0x1, !UP0 ;  /* 0x0000000106147887 */ /* 0x000fe2000c000000 */
[----:B------:R-:W-:Y:S01]  /*3740*/  UMOV UR26, 0x0 ;  /* 0x00000000001a7882 */ /* 0x000fe20000000000 */
[----:B------:R-:W-:Y:S01]  /*3750*/  UMOV UR27, 0x10200490 ;  /* 0x10200490001b7882 */ /* 0x000fe20000000000 */
[----:B------:R-:W-:Y:S01]  /*3760*/  UMOV UR24, 0x0 ;  /* 0x0000000000187882 */ /* 0x000fe20000000000 */
[----:B------:R-:W-:Y:S01]  /*3770*/  UMOV UR25, 0x10200490 ;  /* 0x1020049000197882 */ /* 0x000fe20000000000 */
[----:B------:R-:W-:Y:S01]  /*3780*/  UMOV UR22, 0x0 ;  /* 0x0000000000167882 */ /* 0x000fe20000000000 */
[----:B------:R-:W-:Y:S01]  /*3790*/  UMOV UR23, 0x10200490 ;  /* 0x1020049000177882 */ /* 0x000fe20000000000 */
[----:B-1----:R-:W-:Y:S02]  /*37a0*/  R2UR UR21, R2 ;  /* 0x00000000021572ca */ /* 0x002fe400000e0000 */
[----:B------:R-:W-:-:S13]  /*37b0*/  CS2R R2, SRZ ;  /* 0x0000000000027805 */ /* 0x000fda000001ff00 */
.L_x_78:
[C---:B------:R-:W-:Y:S02]  /*37c0*/  LEA R0, R8.reuse, UR7, 0x3 ;  /* 0x0000000708007c11 */ /* 0x040fe4000f8e18ff */
[----:B------:R-:W-:Y:S02]  /*37d0*/  SHF.L.U32 R4, R3, 0x1f, RZ ;  /* 0x0000001f03047819 */ /* 0x000fe400000006ff */
[----:B------:R-:W-:Y:S02]  /*37e0*/  LEA R5, R8, UR7, 0x4 ;  /* 0x0000000708057c11 */ /* 0x000fe4000f8e20ff */
[----:B------:R-:W1:Y:S02]  /*37f0*/  SYNCS.PHASECHK.TRANS64.TRYWAIT P0, [R0+URZ+0xd0], R4 ;  /* 0x0000d004000075a7 */ /* 0x000e6400080011ff */
[----:B-1-34-:R-:W-:Y:S05]  /*3800*/  @!P0 BRA `(.L_x_71) ;  /* 0x0000007400648947 */ /* 0x01afea0003800000 */
.L_x_259:
[----:B-1----:R-:W1:Y:S01]  /*3810*/  LDS.128 R4, [R5+0x160] ;  /* 0x0001600005047984 */ /* 0x002e620000000c00 */
[----:B------:R-:W-:Y:S02]  /*3820*/  VIADD R0, R0, 0xe0 ;  /* 0x000000e000007836 */ /* 0x000fe40000000000 */
[----:B------:R-:W-:Y:S01]  /*3830*/  VIADD R8, R8, 0x1 ;  /* 0x0000000108087836 */ /* 0x000fe20000000000 */
[----:B------:R-:W-:Y:S01]  /*3840*/  @!PT LDS RZ, [RZ] ;  /* 0x00000000fffff984 */ /* 0x000fe20000000800 */
[----:B------:R-:W-:Y:S01]  /*3850*/  @!PT LDS RZ, [RZ] ;  /* 0x00000000fffff984 */ /* 0x000fe20000000800 */
[----:B------:R-:W-:Y:S01]  /*3860*/  @!PT LDS RZ, [RZ] ;  /* 0x00000000fffff984 */ /* 0x000fe20000000800 */
[----:B------:R-:W-:Y:S01]  /*3870*/  @!PT LDS RZ, [RZ] ;  /* 0x00000000fffff984 */ /* 0x000fe20000000800 */
[----:B------:R2:W-:Y:S06]  /*3880*/  MEMBAR.ALL.CTA ;  /* 0x0000000000007992 */ /* 0x0005ec0000008000 */
[----:B--2---:R-:W2:Y:S01]  /*3890*/  FENCE.VIEW.ASYNC.S ;  /* 0x00000000000073c6 */ /* 0x004ea20000000000 */
[----:B------:R-:W-:-:S04]  /*38a0*/  PRMT R0, RZ, 0x654, R0 ;  /* 0x00000654ff007816 */ /* 0x000fc80000000000 */
[----:B--2---:R2:W-:Y:S01]  /*38b0*/  SYNCS.ARRIVE.TRANS64.RED.A1T0 RZ, [R0+URZ], RZ ;  /* 0x000000ff00ff79a7 */ /* 0x0045e200081004ff */
[----:B-1----:R-:W-:Y:S01]  /*38c0*/  LOP3.LUT P1, RZ, R6, 0x1, RZ, 0xc0, !PT ;  /* 0x0000000106ff7812 */ /* 0x002fe2000782c0ff */
[----:B--2---:R-:W-:-:S12]  /*38d0*/  BRA.U UP2, `(.L_x_72) ;  /* 0x0000000502087547 */ /* 0x004fd8000b800000 */
[----:B------:R-:W1:Y:S01]  /*38e0*/  LDCU UR8, c[0x0][0x38c] ;  /* 0x00007180ff0877ac */ /* 0x000e620008000800 */
[----:B------:R-:W-:Y:S02]  /*38f0*/  PLOP3.LUT P2, PT, PT, PT, PT, 0x80, 0x8 ;  /* 0x000000000008781c */ /* 0x000fe40003f4f070 */
[----:B------:R-:W-:Y:S01]  /*3900*/  SHF.L.U32 R4, R9, 0x1f, RZ ;  /* 0x0000001f09047819 */ /* 0x000fe200000006ff */
[----:B------:R-:W-:Y:S02]  /*3910*/  ULEA UR9, UR19, UR7, 0x3 ;  /* 0x0000000713097291 */ /* 0x000fe4000f8e18ff */
[----:B------:R-:W-:Y:S02]  /*3920*/  ULEA UR10, UR19, UR21, 0x7 ;  /* 0x00000015130a7291 */ /* 0x000fe4000f8e38ff */
[----:B-1----:R-:W-:-:S06]  /*3930*/  UISETP.GE.AND UP0, UPT, UR8, 0x1, UPT ;  /* 0x000000010800788c */ /* 0x002fcc000bf06270 */
[----:B------:R-:W-:-:S05]  /*3940*/  PLOP3.LUT P0, PT, PT, PT, UP0, 0x80, 0x8 ;  /* 0x000000000008781c */ /* 0x000fca0003f0f008 */
[----:B------:R-:W-:-:S08]  /*3950*/  @UP0 ULEA UR8, UR18, UR7, 0x3 ;  /* 0x0000000712080291 */ /* 0x000fd0000f8e18ff */
[----:B------:R-:W-:-:S04]  /*3960*/  @P0 SHF.L.U32 R0, R2, 0x1f, RZ ;  /* 0x0000001f02000819 */ /* 0x000fc800000006ff */
[----:B------:R1:W2:Y:S01]  /*3970*/  @P0 SYNCS.PHASECHK.TRANS64.TRYWAIT P2, [UR8], R0 ;  /* 0x00000000ff0005a7 */ /* 0x0002a20008041108 */
[----:B------:R-:W3:Y:S02]  /*3980*/  SYNCS.PHASECHK.TRANS64.TRYWAIT P0, [UR9+0x110], R4 ;  /* 0x00011004ff0075a7 */ /* 0x000ee40008001109 */
[----:B-123--:R-:W-:Y:S05]  /*3990*/  @!P0 BRA `(.L_x_73) ;  /* 0x0000007400148947 */ /* 0x00efea0003800000 */
.L_x_261:
[----:B------:R-:W-:Y:S01]  /*39a0*/  UMOV UR16, UR17 ;  /* 0x0000001100107c82 */ /* 0x000fe20008000000 */
[----:B------:R-:W-:Y:S05]  /*39b0*/  BRA.U !UP0, `(.L_x_74) ;  /* 0x0000000108c07547 */ /* 0x000fea000b800000 */
[----:B------:R-:W-:Y:S02]  /*39c0*/  UIADD3 UR16, UPT, UPT, UR20, UR17, URZ ;  /* 0x0000001114107290 */ /* 0x000fe4000fffe0ff */
[----:B------:R-:W-:Y:S01]  /*39d0*/  UPLOP3.LUT UP3, UPT, UPT, UPT, UPT, 0x40, 0x4 ;  /* 0x000000000004789c */ /* 0x000fe20003f6e870 */
[----:B------:R-:W-:Y:S01]  /*39e0*/  UMOV UR15, UR6 ;  /* 0x00000006000f7c82 */ /* 0x000fe20008000000 */
[----:B------:R-:W-:-:S09]  /*39f0*/  UMOV UR46, UR18 ;  /* 0x00000012002e7c82 */ /* 0x000fd20008000000 */
.L_x_77:
[----:B--2---:R-:W-:Y:S01]  /*3a00*/  ULEA UR8, UR46, UR7, 0x3 ;  /* 0x000000072e087291 */ /* 0x004fe2000f8e18ff */
[----:B---3--:R-:W-:Y:S11]  /*3a10*/  @P2 BRA `(.L_x_75) ;  /* 0x00000000000c2947 */ /* 0x008ff60003800000 */
[----:B-1----:R-:W-:Y:S04]  /*3a20*/  SHF.L.U32 R4, R2, 0x1f, RZ ;  /* 0x0000001f02047819 */ /* 0x002fe800000006ff */
[----:B------:R-:W1:Y:S02]  /*3a30*/  SYNCS.PHASECHK.TRANS64.TRYWAIT P0, [UR8], R4 ;  /* 0x00000004ff0075a7 */ /* 0x000e640008001108 */
[----:B-1----:R-:W-:Y:S05]  /*3a40*/  @!P0 BRA `(.L_x_76) ;  /* 0x0000007400008947 */ /* 0x002fea0003800000 */
.L_x_75:
[----:B------:R-:W-:Y:S01]  /*3a50*/  UISETP.NE.AND UP0, UPT, UR15, 0x1, UPT ;  /* 0x000000010f00788c */ /* 0x000fe2000bf05270 */
[----:B------:R-:W-:Y:S01]  /*3a60*/  PLOP3.LUT P2, PT, PT, PT, PT, 0x80, 0x8 ;  /* 0x000000000008781c */ /* 0x000fe20003f4f070 */
[----:B------:R-:W-:Y:S02]  /*3a70*/  UIADD3 UR18, UPT, UPT, UR46, 0x1, URZ ;  /* 0x000000012e127890 */ /* 0x000fe4000fffe0ff */
[----:B------:R-:W-:Y:S02]  /*3a80*/  ULEA UR32, UR46, UR14, 0x9 ;  /* 0x0000000e2e207291 */ /* 0x000fe4000f8e48ff */
[----:B------:R-:W-:Y:S01]  /*3a90*/  UISETP.NE.AND UP1, UPT, UR18, 0x8, UPT ;  /* 0x000000081200788c */ /* 0x000fe2000bf25270 */
[----:B------:R-:W-:Y:S01]  /*3aa0*/  PLOP3.LUT P0, PT, PT, PT, UP0, 0x80, 0x8 ;  /* 0x000000000008781c */ /* 0x000fe20003f0f008 */
[----:B------:R-:W-:Y:S02]  /*3ab0*/  UIADD3 UR44, UPT, UPT, UR32, 0x2, URZ ;  /* 0x00000002202c7890 */ /* 0x000fe4000fffe0ff */
[----:B------:R-:W-:Y:S02]  /*3ac0*/  USEL UR31, URZ, 0x1, UP1 ;  /* 0x00000001ff1f7887 */ /* 0x000fe40008800000 */
[----:B------:R-:W-:Y:S02]  /*3ad0*/  USEL UR18, UR18, URZ, UP1 ;  /* 0x000000ff12127287 */ /* 0x000fe40008800000 */
[----:B------:R-:W-:Y:S02]  /*3ae0*/  UIADD3 UR40, UPT, UPT, UR32, 0x4, URZ ;  /* 0x0000000420287890 */ /* 0x000fe4000fffe0ff */
[----:B------:R-:W-:Y:S01]  /*3af0*/  @UP0 ULEA UR30, UR18, UR7, 0x3 ;  /* 0x00000007121e0291 */ /* 0x000fe2000f8e18ff */
[----:B------:R-:W-:Y:S01]  /*3b00*/  LOP3.LUT R2, R2, UR31, RZ, 0x3c, !PT ;  /* 0x0000001f02027c12 */ /* 0x000fe2000f8e3cff */
[----:B------:R-:W-:Y:S02]  /*3b10*/  UIADD3 UR36, UPT, UPT, UR32, 0x6, URZ ;  /* 0x0000000620247890 */ /* 0x000fe4000fffe0ff */
[----:B------:R-:W-:Y:S01]  /*3b20*/  UIADD3 UR8, UPT, UPT, UR8, 0x40, URZ ;  /* 0x0000004008087890 */ /* 0x000fe2000fffe0ff */
[----:B-1----:R-:W-:Y:S01]  /*3b30*/  @P0 SHF.L.U32 R0, R2, 0x1f, RZ ;  /* 0x0000001f02000819 */ /* 0x002fe200000006ff */
[----:B------:R-:W-:Y:S02]  /*3b40*/  UIADD3 UR17, UPT, UPT, UR17, 0x1, URZ ;  /* 0x0000000111117890 */ /* 0x000fe4000fffe0ff */
[----:B------:R-:W-:Y:S01]  /*3b50*/  UIADD3 UR15, UPT, UPT, UR15, -0x1, URZ ;  /* 0xffffffff0f0f7890 */ /* 0x000fe2000fffe0ff */
[----:B------:R2:W3:Y:S01]  /*3b60*/  @P0 SYNCS.PHASECHK.TRANS64.TRYWAIT P2, [UR30], R0 ;  /* 0x00000000ff0005a7 */ /* 0x0004e2000804111e */
[----:B------:R-:W-:Y:S02]  /*3b70*/  ULEA UR30, UR46, UR13, 0xa ;  /* 0x0000000d2e1e7291 */ /* 0x000fe4000f8e50ff */
[----:B------:R-:W-:Y:S02]  /*3b80*/  UISETP.NE.AND UP0, UPT, UR17, UR16, UPT ;  /* 0x000000101100728c */ /* 0x000fe4000bf05270 */
[----:B------:R-:W-:Y:S02]  /*3b90*/  UIADD3 UR42, UPT, UPT, UR30, 0x2, URZ ;  /* 0x000000021e2a7890 */ /* 0x000fe4000fffe0ff */
[----:B------:R-:W-:Y:S02]  /*3ba0*/  UIADD3 UR38, UPT, UPT, UR30, 0x4, URZ ;  /* 0x000000041e267890 */ /* 0x000fe4000fffe0ff */
[----:B------:R-:W-:Y:S01]  /*3bb0*/  UIADD3 UR34, UPT, UPT, UR30, 0x6, URZ ;  /* 0x000000061e227890 */ /* 0x000fe2000fffe0ff */
[----:B------:R-:W-:Y:S01]  /*3bc0*/  UMOV UR33, 0x40004040 ;  /* 0x4000404000217882 */ /* 0x000fe20000000000 */
[----:B------:R-:W-:Y:S01]  /*3bd0*/  UMOV UR31, 0x40004040 ;  /* 0x40004040001f7882 */ /* 0x000fe20000000000 */
[----:B------:R-:W-:Y:S01]  /*3be0*/  UMOV UR45, 0x40004040 ;  /* 0x40004040002d7882 */ /* 0x000fe20000000000 */
[----:B------:R2:W-:Y:S01]  /*3bf0*/  UTCHMMA.2CTA gdesc[UR30], gdesc[UR32], tmem[UR10], tmem[UR28], idesc[UR29], UP3 ;  /* 0x00ff1c201e0075ea */ /* 0x0005e20009a0000a */
[----:B------:R-:W-:Y:S01]  /*3c00*/  UPLOP3.LUT UP3, UPT, UPT, UPT, UPT, 0x80, 0x8 ;  /* 0x000000000008789c */ /* 0x000fe20003f6f070 */
[----:B------:R-:W-:Y:S01]  /*3c10*/  UMOV UR43, 0x40004040 ;  /* 0x40004040002b7882 */ /* 0x000fe20000000000 */
[----:B------:R-:W-:Y:S01]  /*3c20*/  UMOV UR41, 0x40004040 ;  /* 0x4000404000297882 */ /* 0x000fe20000000000 */
[----:B------:R2:W-:Y:S01]  /*3c30*/  UTCHMMA.2CTA gdesc[UR42], gdesc[UR44], tmem[UR10], tmem[UR26], idesc[UR27], UPT ;  /* 0x00ff1a2c2a0075ea */ /* 0x0005e2000ba0000a */
[----:B------:R-:W-:Y:S01]  /*3c40*/  UMOV UR39, 0x40004040 ;  /* 0x4000404000277882 */ /* 0x000fe20000000000 */
[----:B------:R-:W-:Y:S01]  /*3c50*/  UMOV UR37, 0x40004040 ;  /* 0x4000404000257882 */ /* 0x000fe20000000000 */
[----:B------:R-:W-:Y:S01]  /*3c60*/  UMOV UR35, 0x40004040 ;  /* 0x4000404000237882 */ /* 0x000fe20000000000 */
[----:B------:R2:W-:Y:S01]  /*3c70*/  UTCHMMA.2CTA gdesc[UR38], gdesc[UR40], tmem[UR10], tmem[UR24], idesc[UR25], UPT ;  /* 0x00ff1828260075ea */ /* 0x0005e2000ba0000a */
[----:B------:R2:W-:Y:S01]  /*3c80*/  UTCHMMA.2CTA gdesc[UR34], gdesc[UR36], tmem[UR10], tmem[UR22], idesc[UR23], UPT ;  /* 0x00ff1624220075ea */ /* 0x0005e2000ba0000a */
[----:B------:R2:W-:Y:S01]  /*3c90*/  UTCBAR.2CTA.MULTICAST [UR8], URZ, UR12 ;  /* 0x000000ff080073e9 */ /* 0x0005e2000820080c */
[----:B------:R-:W-:Y:S01]  /*3ca0*/  UMOV UR46, UR18 ;  /* 0x00000012002e7c82 */ /* 0x000fe20008000000 */
[----:B------:R-:W-:Y:S05]  /*3cb0*/  BRA.U UP0, `(.L_x_77) ;  /* 0xfffffffd00507547 */ /* 0x000fea000b83ffff */
.L_x_74:
[----:B------:R-:W-:Y:S01]  /*3cc0*/  UIADD3 UR9, UPT, UPT, UR9, 0xf0, URZ ;  /* 0x000000f009097890 */ /* 0x000fe2000fffe0ff */
[----:B------:R-:W-:-:S08]  /*3cd0*/  UMOV UR17, UR16 ;  /* 0x0000001000117c82 */ /* 0x000fd00008000000 */
[----:B------:R4:W-:Y:S01]  /*3ce0*/  UTCBAR.2CTA.MULTICAST [UR9], URZ, UR11 ;  /* 0x000000ff090073e9 */ /* 0x0009e2000820080b */
[----:B------:R-:W-:Y:S02]  /*3cf0*/  NOP ;  /* 0x0000000000007918 */ /* 0x000fe40000000000 */
.L_x_72:
[----:B------:R-:W-:Y:S01]  /*3d00*/  UIADD3 UR19, UPT, UPT, UR19, 0x1, URZ ;  /* 0x0000000113137890 */ /* 0x000fe2000fffe0ff */
[----:B------:R-:W-:-:S03]  /*3d10*/  ISETP.NE.AND P0, PT, R8, 0x2, PT ;  /* 0x000000020800780c */ /* 0x000fc60003f05270 */
[----:B------:R-:W-:Y:S01]  /*3d20*/  UISETP.NE.AND UP0, UPT, UR19, 0x4, UPT ;  /* 0x000000041300788c */ /* 0x000fe2000bf05270 */
[----:B-12---:R-:W-:Y:S02]  /*3d30*/  SEL R0, RZ, 0x1, P0 ;  /* 0x00000001ff007807 */ /* 0x006fe40000000000 */
[----:B------:R-:W-:Y:S01]  /*3d40*/  SEL R8, R8, RZ, P0 ;  /* 0x000000ff08087207 */ /* 0x000fe20000000000 */
[----:B------:R-:W-:Y:S01]  /*3d50*/  USEL UR8, URZ, 0x1, UP0 ;  /* 0x00000001ff087887 */ /* 0x000fe20008000000 */
[----:B------:R-:W-:Y:S01]  /*3d60*/  LOP3.LUT R3, R3, R0, RZ, 0x3c, !PT ;  /* 0x0000000003037212 */ /* 0x000fe200078e3cff */
[----:B------:R-:W-:-:S04]  /*3d70*/  USEL UR19, UR19, URZ, UP0 ;  /* 0x000000ff13137287 */ /* 0x000fc80008000000 */
[----:B------:R-:W-:Y:S01]  /*3d80*/  LOP3.LUT R9, R9, UR8, RZ, 0x3c, !PT ;  /* 0x0000000809097c12 */ /* 0x000fe2000f8e3cff */
[----:B------:R-:W-:Y:S07]  /*3d90*/  @P1 BRA `(.L_x_78) ;  /* 0xfffffff800881947 */ /* 0x000fee000383ffff */
[----:B------:R-:W1:Y:S01]  /*3da0*/  S2UR UR6, SR_CgaCtaId ;  /* 0x00000000000679c3 */ /* 0x000e620000008800 */
[----:B------:R-:W-:Y:S01]  /*3db0*/  ELECT P0, URZ, PT ;  /* 0x0000000000ff782f */ /* 0x000fe20003800000 */
[----:B------:R-:W-:Y:S01]  /*3dc0*/  HFMA2 R0, -RZ, RZ, 0, 5.9604644775390625e-08 ;  /* 0x00000001ff007431 */ /* 0x000fe200000001ff */
[----:B------:R-:W-:-:S05]  /*3dd0*/  UMOV UR8, 0x40 ;  /* 0x0000004000087882 */ /* 0x000fca0000000000 */
[----:B------:R-:W-:Y:S01]  /*3de0*/  UVIRTCOUNT.DEALLOC.SMPOOL 0x80 ;  /* 0x000000800000784c */ /* 0x000fe20000000000 */
[----:B------:R-:W-:Y:S02]  /*3df0*/  UISETP.NE.AND UP0, UPT, UR5, URZ, UPT ;  /* 0x000000ff0500728c */ /* 0x000fe4000bf05270 */
[----:B-1----:R-:W-:-:S09]  /*3e00*/  ULEA UR6, UR6, UR8, 0x18 ;  /* 0x0000000806067291 */ /* 0x002fd2000f8ec0ff */
[----:B------:R1:W-:Y:S01]  /*3e10*/  @P0 STS.U8 [UR6+0x1c], R0 ;  /* 0x00001c00ff000988 */ /* 0x0003e20008000006 */
[----:B------:R-:W-:Y:S05]  /*3e20*/  BRA.U UP0, `(.L_x_79) ;  /* 0x0000000100a07547 */ /* 0x000fea000b800000 */
[----:B------:R-:W-:Y:S01]  /*3e30*/  UIADD3 UR5, UPT, UPT, UR7, 0x110, URZ ;  /* 0x0000011007057890 */ /* 0x000fe2000fffe0ff */
[----:B------:R-:W-:-:S03]  /*3e40*/  SHF.L.U32 R2, R9, 0x1f, RZ ;  /* 0x0000001f09027819 */ /* 0x000fc600000006ff */
[----:B------:R-:W-:-:S09]  /*3e50*/  ULEA UR8, UR19, UR5, 0x3 ;  /* 0x0000000513087291 */ /* 0x000fd2000f8e18ff */
[----:B------:R-:W2:Y:S02]  /*3e60*/  SYNCS.PHASECHK.TRANS64.TRYWAIT P0, [UR8], R2 ;  /* 0x00000002ff0075a7 */ /* 0x000ea40008001108 */
[----:B--2---:R-:W-:Y:S05]  /*3e70*/  @!P0 BRA `(.L_x_80) ;  /* 0x00000070000c8947 */ /* 0x004fea0003800000 */
.L_x_264:
[----:B----4-:R-:W-:-:S04]  /*3e80*/  UIADD3 UR9, UPT, UPT, UR19, 0x1, URZ ;  /* 0x0000000113097890 */ /* 0x010fc8000fffe0ff */
        /* <DEDUP_REMOVED lines=8> */
.L_x_266:
        /* <DEDUP_REMOVED lines=9> */
.L_x_268:
[----:B------:R-:W-:-:S04]  /*3fa0*/  UIADD3 UR9, UPT, UPT, UR9, 0x1, URZ ;  /* 0x0000000109097890 */ /* 0x000fc8000fffe0ff */
[----:B------:R-:W-:-:S04]  /*3fb0*/  UISETP.NE.AND UP1, UPT, UR9, 0x4, UPT ;  /* 0x000000040900788c */ /* 0x000fc8000bf25270 */
[----:B------:R-:W-:Y:S02]  /*3fc0*/  USEL UR8, URZ, 0x1, UP1 ;  /* 0x00000001ff087887 */ /* 0x000fe40008800000 */
[----:B------:R-:W-:-:S04]  /*3fd0*/  USEL UR9, UR9, URZ, UP1 ;  /* 0x000000ff09097287 */ /* 0x000fc80008800000 */
[----:B------:R-:W-:Y:S01]  /*3fe0*/  ULEA UR9, UR9, UR5, 0x3 ;  /* 0x0000000509097291 */ /* 0x000fe2000f8e18ff */
[----:B------:R-:W-:-:S04]  /*3ff0*/  LOP3.LUT R2, R2, UR8, RZ, 0x3c, !PT ;  /* 0x0000000802027c12 */ /* 0x000fc8000f8e3cff */
[----:B------:R-:W-:Y:S01]  /*4000*/  SHF.L.U32 R2, R2, 0x1f, RZ ;  /* 0x0000001f02027819 */ /* 0x000fe200000006ff */
[----:B-1----:R-:W-:-:S04]  /*4010*/  IMAD.U32 R0, RZ, RZ, UR9 ;  /* 0x00000009ff007e24 */ /* 0x002fc8000f8e00ff */
[----:B------:R1:W2:Y:S03]  /*4020*/  SYNCS.PHASECHK.TRANS64.TRYWAIT P0, [R0+URZ], R2 ;  /* 0x00000002000075a7 */ /* 0x0002a600080011ff */
[----:B--2---:R-:W-:Y:S05]  /*4030*/  @!P0 NANOSLEEP.SYNCS 0x989680 ;  /* 0x009896800000895d */ /* 0x004fea0003900000 */
[----:B------:R-:W2:Y:S02]  /*4040*/  @!P0 SYNCS.PHASECHK.TRANS64 P0, [R0+URZ], R2 ;  /* 0x00000002000085a7 */ /* 0x000ea400080010ff */
[----:B--2---:R-:W-:Y:S05]  /*4050*/  @P0 BRA `(.L_x_83) ;  /* 0x0000000000200947 */ /* 0x004fea0003800000 */
.L_x_84:
[----:B--2---:R2:W4:Y:S02]  /*4060*/  SYNCS.PHASECHK.TRANS64.TRYWAIT P0, [R0+URZ], R2 ;  /* 0x00000002000075a7 */ /* 0x00452400080011ff */
[----:B----4-:R-:W-:Y:S05]  /*4070*/  @!P0 NANOSLEEP.SYNCS 0x989680 ;  /* 0x009896800000895d */ /* 0x010fea0003900000 */
[----:B------:R-:W4:Y:S02]  /*4080*/  @!P0 SYNCS.PHASECHK.TRANS64 P0, [R0+URZ], R2 ;  /* 0x00000002000085a7 */ /* 0x000f2400080010ff */
[----:B----4-:R-:W-:Y:S05]  /*4090*/  @!P0 BRA `(.L_x_84) ;  /* 0xfffffffc00f08947 */ /* 0x010fea000383ffff */
[----:B------:R-:W-:Y:S05]  /*40a0*/  BRA `(.L_x_83) ;  /* 0x00000000000c7947 */ /* 0x000fea0003800000 */
.L_x_79:
[----:B------:R-:W-:-:S04]  /*40b0*/  UIADD3 UR5, UPT, UPT, UR7, 0x150, URZ ;  /* 0x0000015007057890 */ /* 0x000fc8000fffe0ff */
[----:B------:R-:W-:-:S09]  /*40c0*/  UPRMT UR5, UR4, 0x654, UR5 ;  /* 0x0000065404057896 */ /* 0x000fd20008000005 */
[----:B------:R-:W-:Y:S03]  /*40d0*/  SYNCS.ARRIVE.TRANS64.RED.A1T0 RZ, [UR5], RZ ;  /* 0x000000ffffff79a7 */ /* 0x000fe60008100405 */
.L_x_83:
[----:B-12---:R-:W-:Y:S01]  /*40e0*/  SHF.L.U32 R2, RZ, 0x1f, RZ ;  /* 0x0000001fff027819 */ /* 0x006fe200000006ff */
[----:B------:R-:W-:Y:S01]  /*40f0*/  UIADD3 UR5, UPT, UPT, UR7, 0x150, URZ ;  /* 0x0000015007057890 */ /* 0x000fe2000fffe0ff */
[----:B------:R-:W-:Y:S02]  /*4100*/  PLOP3.LUT P0, PT, PT, PT, UP0, 0x80, 0x8 ;  /* 0x000000000008781c */ /* 0x000fe40003f0f008 */
[----:B------:R-:W1:Y:S02]  /*4110*/  SYNCS.PHASECHK.TRANS64.TRYWAIT P1, [UR7+0x150], R2 ;  /* 0x00015002ff0075a7 */ /* 0x000e640008021107 */
[----:B-1----:R-:W-:Y:S09]  /*4120*/  @!P1 BRA `(.L_x_85) ;  /* 0x0000006c00a89947 */ /* 0x002ff20003800000 */
.L_x_270:
[----:B------:R-:W-:Y:S01]  /*4130*/  @!UP0 UPRMT UR5, UR4, 0x654, UR5 ;  /* 0x0000065404058896 */ /* 0x000fe20008000005 */
[----:B------:R-:W-:Y:S02]  /*4140*/  UMOV UR8, 0xffff ;  /* 0x0000ffff00087882 */ /* 0x000fe40000000000 */
[----:B------:R-:W-:-:S06]  /*4150*/  UMOV UR4, 0x1 ;  /* 0x0000000100047882 */ /* 0x000fcc0000000000 */
[----:B------:R-:W-:Y:S01]  /*4160*/  @!P0 SYNCS.ARRIVE.TRANS64.RED.A1T0 RZ, [UR5], RZ ;  /* 0x000000ffffff89a7 */ /* 0x000fe20008100405 */
[----:B------:R-:W-:Y:S01]  /*4170*/  NOP ;  /* 0x0000000000007918 */ /* 0x000fe20000000000 */
[----:B-1----:R-:W1:Y:S01]  /*4180*/  LDS R0, [UR6+0x14] ;  /* 0x00001406ff007984 */ /* 0x002e620008000800 */
[----:B------:R-:W-:-:S04]  /*4190*/  ULOP3.LUT UR5, UR21, 0xffff, URZ, 0xc0, !UPT ;  /* 0x0000ffff15057892 */ /* 0x000fc8000f8ec0ff */
[----:B------:R-:W-:-:S04]  /*41a0*/  USHF.R.U32.HI UR5, URZ, 0x5, UR5 ;  /* 0x00000005ff057899 */ /* 0x000fc80008011605 */
[----:B------:R-:W-:Y:S02]  /*41b0*/  USHF.L.U32 UR8, UR8, UR5, URZ ;  /* 0x0000000508087299 */ /* 0x000fe400080006ff */
[----:B------:R-:W-:-:S04]  /*41c0*/  USHF.L.U32 UR4, UR4, UR5, URZ ;  /* 0x0000000504047299 */ /* 0x000fc800080006ff */
[----:B-1----:R-:W-:-:S04]  /*41d0*/  LOP3.LUT R0, R0, UR8, RZ, 0xc0, !PT ;  /* 0x0000000800007c12 */ /* 0x002fc8000f8ec0ff */
[----:B------:R-:W-:-:S13]  /*41e0*/  ISETP.NE.AND P0, PT, R0, UR8, PT ;  /* 0x0000000800007c0c */ /* 0x000fda000bf05270 */
[----:B------:R-:W-:Y:S05]  /*41f0*/  @P0 BRA `(.L_x_86) ;  /* 0x0000000000580947 */ /* 0x000fea0003800000 */
[----:B------:R-:W1:Y:S02]  /*4200*/  LDS R0, [UR6+0x18] ;  /* 0x00001806ff007984 */ /* 0x000e640008000800 */
[----:B-1----:R-:W-:-:S04]  /*4210*/  LOP3.LUT R0, R0, UR4, RZ, 0xc0, !PT ;  /* 0x0000000400007c12 */ /* 0x002fc8000f8ec0ff */
[----:B------:R-:W-:-:S13]  /*4220*/  ISETP.NE.AND P0, PT, R0, UR4, PT ;  /* 0x0000000400007c0c */ /* 0x000fda000bf05270 */
[----:B------:R-:W-:Y:S05]  /*4230*/  @P0 BRA `(.L_x_87) ;  /* 0x00000000003c0947 */ /* 0x000fea0003800000 */
[----:B------:R-:W1:Y:S01]  /*4240*/  S2R R2, SR_LANEID ;  /* 0x0000000000027919 */ /* 0x000e620000000000 */
[----:B------:R-:W-:Y:S01]  /*4250*/  ULOP3.LUT UR8, URZ, UR8, URZ, 0x33, !UPT ;  /* 0x00000008ff087292 */ /* 0x000fe2000f8e33ff */
[----:B------:R-:W-:Y:S02]  /*4260*/  VOTEU.ANY UR7, UPT, PT ;  /* 0x0000000000077886 */ /* 0x000fe400038e0100 */
[----:B------:R-:W-:-:S03]  /*4270*/  UFLO.U32 UR7, UR7 ;  /* 0x00000007000772bd */ /* 0x000fc600080e0000 */
[----:B------:R-:W-:-:S04]  /*4280*/  IMAD.U32 R0, RZ, RZ, UR8 ;  /* 0x00000008ff007e24 */ /* 0x000fc8000f8e00ff */
[----:B------:R2:W3:Y:S02]  /*4290*/  REDUX UR5, R0 ;  /* 0x00000000000573c4 */ /* 0x0004e40000000000 */
[----:B------:R1:W-:Y:S02]  /*42a0*/  UTCATOMSWS.AND URZ, UR8 ;  /* 0x0000000800ff79e3 */ /* 0x0003e40008000000 */
[----:B-1----:R-:W-:Y:S02]  /*42b0*/  ISETP.EQ.U32.AND P0, PT, R2, UR7, PT ;  /* 0x0000000702007c0c */ /* 0x002fe4000bf02070 */
[----:B--2---:R-:W-:Y:S02]  /*42c0*/  LOP3.LUT R0, RZ, UR4, RZ, 0x33, !PT ;  /* 0x00000004ff007c12 */ /* 0x004fe4000f8e33ff */
[----:B---3--:R-:W-:Y:S02]  /*42d0*/  MOV R2, UR5 ;  /* 0x0000000500027c02 */ /* 0x008fe40008000f00 */
[----:B------:R-:W1:Y:S07]  /*42e0*/  REDUX UR4, R0 ;  /* 0x00000000000473c4 */ /* 0x000e6e0000000000 */
[----:B------:R2:W-:Y:S01]  /*42f0*/  @P0 ATOMS.AND RZ, [UR6+0x14], R2 ;  /* 0x00001402ffff098c */ /* 0x0005e2000a800006 */
[----:B-1----:R-:W-:-:S05]  /*4300*/  IMAD.U32 R0, RZ, RZ, UR4 ;  /* 0x00000004ff007e24 */ /* 0x002fca000f8e00ff */
[----:B------:R2:W-:Y:S01]  /*4310*/  @P0 ATOMS.AND RZ, [UR6+0x18], R0 ;  /* 0x00001800ffff098c */ /* 0x0005e2000a800006 */
[----:B------:R-:W-:Y:S05]  /*4320*/  BRA `(.L_x_88) ;  /* 0x0000000000147947 */ /* 0x000fea0003800000 */
.L_x_87:
[----:B------:R-:W-:Y:S02]  /*4330*/  MOV R2, 0x4350 ;  /* 0x0000435000027802 */ /* 0x000fe40000000f00 */
[----:B---345:R-:W-:Y:S05]  /*4340*/  CALL.REL.NOINC `($__internal_0_$__cuda_sm10x_tcgen05_guardrail_trap_col_being_dealloced_not_returned_by_alloc) ;  /* 0x0000007000487944 */ /* 0x038fea0003c00000 */
[----:B------:R-:W-:Y:S05]  /*4350*/  BRA `(.L_x_88) ;  /* 0x0000000000087947 */ /* 0x000fea0003800000 */
.L_x_86:
[----:B------:R-:W-:Y:S02]  /*4360*/  MOV R2, 0x4380 ;  /* 0x0000438000027802 */ /* 0x000fe40000000f00 */
[----:B---345:R-:W-:Y:S05]  /*4370*/  CALL.REL.NOINC `($__internal_2_$__cuda_sm10x_tcgen05_guardrail_trap_unallocated_columns_being_dealloced) ;  /* 0x0000007000547944 */ /* 0x038fea0003c00000 */
.L_x_88:
[----:B------:R-:W-:Y:S01]  /*4380*/  NOP ;  /* 0x0000000000007918 */ /* 0x000fe20000000000 */
[----:B----4-:R-:W-:Y:S05]  /*4390*/  EXIT ;  /* 0x000000000000794d */ /* 0x010fea0003800000 */
.L_x_59:
[----:B------:R-:W-:-:S09]  /*43a0*/  UISETP.NE.OR UP5, UPT, UR10, 0x3, UP5 ;  /* 0x000000030a00788c */ /* 0x000fd2000afa5670 */
[----:B------:R-:W-:Y:S05]  /*43b0*/  BRA.U UP5, `(.L_x_89) ;  /* 0x0000001105087547 */ /* 0x000fea000b800000 */
[----:B------:R-:W1:Y:S01]  /*43c0*/  LDC R0, c[0x0][0xb30] ;  /* 0x0002cc00ff007b82 */ /* 0x000e620000000800 */
[----:B------:R-:W2:Y:S01]  /*43d0*/  LDCU.64 UR8, c[0x0][0x888] ;  /* 0x00011100ff0877ac */ /* 0x000ea20008000a00 */
[----:B------:R-:W-:Y:S02]  /*43e0*/  HFMA2 R27, -RZ, RZ, 0, 0 ;  /* 0x00000000ff1b7431 */ /* 0x000fe400000001ff */
[----:B------:R-:W-:Y:S01]  /*43f0*/  IMAD.MOV.U32 R29, RZ, RZ, 0x1 ;  /* 0x00000001ff1d7424 */ /* 0x000fe200078e00ff */
[----:B------:R-:W-:Y:S01]  /*4400*/  MOV R25, 0x2000 ;  /* 0x0000200000197802 */ /* 0x000fe20000000f00 */
[----:B------:R-:W3:Y:S01]  /*4410*/  LDCU.64 UR4, c[0x0][0x890] ;  /* 0x00011200ff0477ac */ /* 0x000ee20008000a00 */
[----:B------:R-:W-:Y:S01]  /*4420*/  IMAD.MOV.U32 R28, RZ, RZ, RZ ;  /* 0x000000ffff1c7224 */ /* 0x000fe200078e00ff */
[----:B------:R-:W4:Y:S01]  /*4430*/  LDC R24, c[0x0][0x370] ;  /* 0x0000dc00ff187b82 */ /* 0x000f220000000800 */
[----:B------:R-:W-:Y:S01]  /*4440*/  UMOV UR7, 0x400 ;  /* 0x0000040000077882 */ /* 0x000fe20000000000 */
[----:B------:R-:W-:-:S02]  /*4450*/  UPLOP3.LUT UP1, UPT, UPT, UPT, UPT, 0x40, 0x4 ;  /* 0x000000000004789c */ /* 0x000fc40003f2e870 */
[----:B------:R-:W-:-:S04]  /*4460*/  ULEA UR7, UR37, UR7, 0x18 ;  /* 0x0000000725077291 */ /* 0x000fc8000f8ec0ff */
[----:B------:R-:W4:Y:S01]  /*4470*/  LDC R3, c[0x0][0xb0c] ;  /* 0x0002c300ff037b82 */ /* 0x000f220000000800 */
[----:B------:R-:W-:Y:S02]  /*4480*/  UIADD3 UR13, UPT, UPT, UR7, 0x98, URZ ;  /* 0x00000098070d7890 */ /* 0x000fe4000fffe0ff */
[----:B--2---:R-:W-:Y:S02]  /*4490*/  UISETP.NE.U32.AND UP2, UPT, UR8, URZ, UPT ;  /* 0x000000ff0800728c */ /* 0x004fe4000bf45070 */
[----:B------:R-:W-:Y:S02]  /*44a0*/  UIADD3 UR33, UPT, UPT, UR7, 0x80, URZ ;  /* 0x0000008007217890 */ /* 0x000fe4000fffe0ff */
[----:B---3--:R-:W-:Y:S01]  /*44b0*/  UISETP.NE.U32.AND UP3, UPT, UR4, URZ, UPT ;  /* 0x000000ff0400728c */ /* 0x008fe2000bf65070 */
[----:B------:R-:W2:Y:S01]  /*44c0*/  LDC R20, c[0x0][0xb20] ;  /* 0x0002c800ff147b82 */ /* 0x000ea20000000800 */
[----:B-1----:R-:W-:Y:S01]  /*44d0*/  ISETP.NE.AND P1, PT, R0, 0x1, PT ;  /* 0x000000010000780c */ /* 0x002fe20003f25270 */
[----:B------:R-:W-:-:S02]  /*44e0*/  UISETP.NE.AND.EX UP2, UPT, UR9, URZ, UPT, UP2 ;  /* 0x000000ff0900728c */ /* 0x000fc4000bf45320 */
[----:B------:R-:W-:Y:S02]  /*44f0*/  UIADD3 UR25, UPT, UPT, UR7, 0x88, URZ ;  /* 0x0000008807197890 */ /* 0x000fe4000fffe0ff */
[----:B------:R-:W-:Y:S02]  /*4500*/  UIADD3 UR17, UPT, UPT, UR7, 0x90, URZ ;  /* 0x0000009007117890 */ /* 0x000fe4000fffe0ff */
[----:B------:R-:W1:Y:S01]  /*4510*/  LDC.64 R30, c[0x0][0x348] ;  /* 0x0000d200ff1e7b82 */ /* 0x000e620000000a00 */
[----:B------:R-:W-:Y:S02]  /*4520*/  UPRMT UR13, UR37, 0x654, UR13 ;  /* 0x00000654250d7896 */ /* 0x000fe4000800000d */
[----:B------:R-:W-:-:S05]  /*4530*/  UISETP.NE.AND.EX UP3, UPT, UR5, URZ, UPT, UP3 ;  /* 0x000000ff0500728c */ /* 0x000fca000bf65330 */
[----:B------:R-:W3:Y:S08]  /*4540*/  LDC.64 R14, c[0x0][0xb10] ;  /* 0x0002c400ff0e7b82 */ /* 0x000ef00000000a00 */
[----:B------:R-:W1:Y:S08]  /*4550*/  LDC.64 R6, c[0x0][0xb18] ;  /* 0x0002c600ff067b82 */ /* 0x000e700000000a00 */
[----:B------:R-:W1:Y:S08]  /*4560*/  LDC.64 R4, c[0x0][0xb28] ;  /* 0x0002ca00ff047b82 */ /* 0x000e700000000a00 */
[----:B--2-4-:R-:W1:Y:S02]  /*4570*/  LDC R21, c[0x0][0x374] ;  /* 0x0000dd00ff157b82 */ /* 0x014e640000000800 */
.L_x_100:
[C---:B------:R-:W-:Y:S02]  /*4580*/  LEA R0, R28.reuse, UR7, 0x3 ;  /* 0x000000071c007c11 */ /* 0x040fe4000f8e18ff */
[----:B------:R-:W-:Y:S02]  /*4590*/  SHF.L.U32 R2, R27, 0x1f, RZ ;  /* 0x0000001f1b027819 */ /* 0x000fe400000006ff */
[----:B------:R-:W-:Y:S02]  /*45a0*/  LEA R16, R28, UR7, 0x4 ;  /* 0x000000071c107c11 */ /* 0x000fe4000f8e20ff */
[----:B--2---:R-:W2:Y:S02]  /*45b0*/  SYNCS.PHASECHK.TRANS64.TRYWAIT P0, [R0+URZ+0xd0], R2 ;  /* 0x0000d002000075a7 */ /* 0x004ea400080011ff */
[----:B--2---:R-:W-:Y:S05]  /*45c0*/  @!P0 BRA `(.L_x_90) ;  /* 0x0000006800988947 */ /* 0x004fea0003800000 */
.L_x_271:
[----:B------:R-:W-:Y:S01]  /*45d0*/  ISETP.GE.AND P0, PT, R65, 0x1, PT ;  /* 0x000000014100780c */ /* 0x000fe20003f06270 */
[----:B------:R-:W4:Y:S01]  /*45e0*/  LDS.128 R16, [R16+0x160] ;  /* 0x0001600010107984 */ /* 0x000f220000000c00 */
[----:B--2---:R-:W-:Y:S01]  /*45f0*/  VIADD R0, R0, 0xe0 ;  /* 0x000000e000007836 */ /* 0x004fe20000000000 */
[----:B------:R-:W-:Y:S01]  /*4600*/  @!PT LDS RZ, [RZ] ;  /* 0x00000000fffff984 */ /* 0x000fe20000000800 */
[----:B------:R-:W-:Y:S01]  /*4610*/  @!PT LDS RZ, [RZ] ;  /* 0x00000000fffff984 */ /* 0x000fe20000000800 */
[----:B------:R-:W-:Y:S01]  /*4620*/  @!PT LDS RZ, [RZ] ;  /* 0x00000000fffff984 */ /* 0x000fe20000000800 */
[----:B------:R-:W-:Y:S01]  /*4630*/  @!PT LDS RZ, [RZ] ;  /* 0x00000000fffff984 */ /* 0x000fe20000000800 */
[----:B------:R2:W-:Y:S06]  /*4640*/  MEMBAR.ALL.CTA ;  /* 0x0000000000007992 */ /* 0x0005ec0000008000 */
[----:B--2---:R-:W2:Y:S01]  /*4650*/  FENCE.VIEW.ASYNC.S ;  /* 0x00000000000073c6 */ /* 0x004ea20000000000 */
[----:B------:R-:W-:Y:S04]  /*4660*/  PRMT R0, RZ, 0x654, R0 ;  /* 0x00000654ff007816 */ /* 0x000fe80000000000 */
[----:B--2---:R2:W-:Y:S01]  /*4670*/  SYNCS.ARRIVE.TRANS64.RED.A1T0 RZ, [R0+URZ], RZ ;  /* 0x000000ff00ff79a7 */ /* 0x0045e200081004ff */
[----:B----4-:R-:W-:Y:S11]  /*4680*/  LOP3.LUT P3, RZ, R18, 0x1, RZ, 0xc0, !PT ;  /* 0x0000000112ff7812 */ /* 0x010ff6000786c0ff */
[----:B------:R-:W-:Y:S02]  /*4690*/  @!UPT UIADD3 URZ, UPT, UPT, URZ, URZ, URZ ;  /* 0x000000fffffff290 */ /* 0x000fe4000fffe0ff */
[----:B------:R-:W-:Y:S02]  /*46a0*/  @P3 MOV R11, R16 ;  /* 0x00000010000b3202 */ /* 0x000fe40000000f00 */
[----:B------:R-:W-:Y:S01]  /*46b0*/  @P3 LOP3.LUT R10, R17, 0xffff, RZ, 0xc0, !PT ;  /* 0x0000ffff110a3812 */ /* 0x000fe200078ec0ff */
[----:B--2---:R-:W-:Y:S06]  /*46c0*/  @!P0 BRA `(.L_x_91) ;  /* 0x0000000000a48947 */ /* 0x004fec0003800000 */
[-C--:B-1----:R-:W-:Y:S01]  /*46d0*/  IMAD.HI.U32 R0, R21, R7.reuse, RZ ;  /* 0x0000000715007227 */ /* 0x082fe200078e00ff */
[----:B------:R-:W-:Y:S02]  /*46e0*/  ISETP.NE.AND P0, PT, R6, 0x1, PT ;  /* 0x000000010600780c */ /* 0x000fe40003f05270 */
[----:B------:R-:W-:Y:S01]  /*46f0*/  ISETP.NE.AND P2, PT, R65, 0x1, PT ;  /* 0x000000014100780c */ /* 0x000fe20003f45270 */
[----:B---3--:R-:W-:Y:S01]  /*4700*/  IMAD.HI.U32 R9, R24, R14, RZ ;  /* 0x0000000e18097227 */ /* 0x008fe200078e00ff */
[----:B------:R-:W-:Y:S02]  /*4710*/  SHF.R.U32.HI R0, RZ, R20, R0 ;  /* 0x00000014ff007219 */ /* 0x000fe40000011600 */
[----:B------:R-:W-:Y:S01]  /*4720*/  ISETP.NE.AND P4, PT, R3, 0x1, PT ;  /* 0x000000010300780c */ /* 0x000fe20003f85270 */
[----:B------:R-:W-:Y:S01]  /*4730*/  IMAD.HI.U32 R13, R10, R7, RZ ;  /* 0x000000070a0d7227 */ /* 0x000fe200078e00ff */
[----:B------:R-:W-:Y:S02]  /*4740*/  SHF.R.U32.HI R9, RZ, R15, R9 ;  /* 0x0000000fff097219 */ /* 0x000fe40000011609 */
[----:B------:R-:W-:Y:S01]  /*4750*/  SEL R0, R21, R0, !P0 ;  /* 0x0000000015007207 */ /* 0x000fe20004000000 */
[----:B------:R-:W-:Y:S01]  /*4760*/  IMAD.HI.U32 R12, R11, R14, RZ ;  /* 0x0000000e0b0c7227 */ /* 0x000fe200078e00ff */
[----:B------:R-:W-:Y:S03]  /*4770*/  SEL R9, R24, R9, !P4 ;  /* 0x0000000918097207 */ /* 0x000fe60006000000 */
[-C--:B------:R-:W-:Y:S01]  /*4780*/  IMAD.HI.U32 R8, R0, R4.reuse, RZ ;  /* 0x0000000400087227 */ /* 0x080fe200078e00ff */
[----:B------:R-:W-:Y:S03]  /*4790*/  SHF.R.U32.HI R12, RZ, R15, R12 ;  /* 0x0000000fff0c7219 */ /* 0x000fe6000001160c */
[----:B------:R-:W-:Y:S01]  /*47a0*/  IMAD.HI.U32 R2, R9, R4, RZ ;  /* 0x0000000409027227 */ /* 0x000fe200078e00ff */
[-C--:B------:R-:W-:Y:S02]  /*47b0*/  @P2 SHF.R.U32.HI R0, RZ, R5.reuse, R8 ;  /* 0x00000005ff002219 */ /* 0x080fe40000011608 */
[----:B------:R-:W-:Y:S02]  /*47c0*/  SHF.R.U32.HI R8, RZ, R20, R13 ;  /* 0x00000014ff087219 */ /* 0x000fe4000001160d */
[----:B------:R-:W-:Y:S01]  /*47d0*/  @P2 SHF.R.U32.HI R9, RZ, R5, R2 ;  /* 0x00000005ff092219 */ /* 0x000fe20000011602 */
[----:B------:R-:W-:Y:S01]  /*47e0*/  IMAD R0, R65, R0, RZ ;  /* 0x0000000041007224 */ /* 0x000fe200078e02ff */
[----:B------:R-:W-:Y:S02]  /*47f0*/  SEL R8, R10, R8, !P0 ;  /* 0x000000080a087207 */ /* 0x000fe40004000000 */
[----:B------:R-:W-:Y:S01]  /*4800*/  SEL R2, R11, R12, !P4 ;  /* 0x0000000c0b027207 */ /* 0x000fe20006000000 */
[C---:B------:R-:W-:Y:S01]  /*4810*/  IMAD R12, R65.reuse, R9, RZ ;  /* 0x00000009410c7224 */ /* 0x040fe200078e02ff */
[C---:B------:R-:W-:Y:S01]  /*4820*/  ISETP.GE.AND P0, PT, R8.reuse, R0, PT ;  /* 0x000000000800720c */ /* 0x040fe20003f06270 */
[----:B------:R-:W-:Y:S03]  /*4830*/  IMAD.HI.U32 R0, R8, R4, RZ ;  /* 0x0000000408007227 */ /* 0x000fe600078e00ff */
[----:B------:R-:W-:Y:S02]  /*4840*/  ISETP.GE.OR P0, PT, R2, R12, P0 ;  /* 0x0000000c0200720c */ /* 0x000fe40000706670 */
[-C--:B------:R-:W-:Y:S04]  /*4850*/  SHF.R.U32.HI R0, RZ, R5.reuse, R0 ;  /* 0x00000005ff007219 */ /* 0x080fe80000011600 */
[----:B------:R-:W-:Y:S05]  /*4860*/  SEL R13, R8, R0, !P2 ;  /* 0x00000000080d7207 */ /* 0x000fea0005000000 */
[----:B------:R-:W-:Y:S02]  /*4870*/  IMAD.MOV R12, RZ, RZ, -R13 ;  /* 0x000000ffff0c7224 */ /* 0x000fe400078e0a0d */
[C---:B------:R-:W-:Y:S04]  /*4880*/  @!P0 IMAD.HI.U32 R0, R2.reuse, R4, RZ ;  /* 0x0000000402008227 */ /* 0x040fe800078e00ff */
[----:B------:R-:W-:Y:S01]  /*4890*/  IMAD R12, R65, R12, R8 ;  /* 0x0000000c410c7224 */ /* 0x000fe200078e0208 */
[----:B------:R-:W-:Y:S04]  /*48a0*/  @!P0 SHF.R.U32.HI R0, RZ, R5, R0 ;  /* 0x00000005ff008219 */ /* 0x000fe80000011600 */
[----:B------:R-:W-:Y:S04]  /*48b0*/  @!P0 SEL R0, R2, R0, !P2 ;  /* 0x0000000002008207 */ /* 0x000fe80005000000 */
[----:B------:R-:W-:Y:S01]  /*48c0*/  @!P0 IADD3 R13, PT, PT, R13, -R0, RZ ;  /* 0x800000000d0d8210 */ /* 0x000fe20007ffe0ff */
[----:B------:R-:W-:Y:S01]  /*48d0*/  @!P0 IMAD R0, R9, R12, R0 ;  /* 0x0000000c09008224 */ /* 0x000fe200078e0200 */
[----:B------:R-:W-:Y:S01]  /*48e0*/  IADD3 R9, PT, PT, -R8, RZ, RZ ;  /* 0x000000ff08097210 */ /* 0x000fe20007ffe1ff */
[--C-:B------:R-:W-:Y:S02]  /*48f0*/  IMAD.MOV R12, RZ, RZ, -R2.reuse ;  /* 0x000000ffff0c7224 */ /* 0x100fe400078e0a02 */
[----:B------:R-:W-:Y:S02]  /*4900*/  @!P0 IMAD R8, R13, R65, R2 ;  /* 0x000000410d088224 */ /* 0x000fe400078e0202 */
[----:B------:R-:W-:Y:S02]  /*4910*/  @!P0 IMAD.MOV.U32 R2, RZ, RZ, R0 ;  /* 0x000000ffff028224 */ /* 0x000fe400078e0000 */
[----:B------:R-:W-:Y:S02]  /*4920*/  IMAD R11, R3, R12, R11 ;  /* 0x0000000c030b7224 */ /* 0x000fe400078e020b */
[----:B------:R-:W-:Y:S02]  /*4930*/  IMAD R10, R6, R9, R10 ;  /* 0x00000009060a7224 */ /* 0x000fe400078e020a */
[----:B------:R-:W-:Y:S02]  /*4940*/  IMAD R11, R2, R3, R11 ;  /* 0x00000003020b7224 */ /* 0x000fe400078e020b */
[----:B------:R-:W-:Y:S02]  /*4950*/  IMAD R10, R8, R6, R10 ;  /* 0x00000006080a7224 */ /* 0x000fe400078e020a */
.L_x_91:
[----:B------:R-:W-:Y:S05]  /*4960*/  BRA.U UP1, `(.L_x_92) ;  /* 0x0000000101107547 */ /* 0x000fea000b800000 */
[----:B------:R-:W-:Y:S04]  /*4970*/  MOV R2, UR6 ;  /* 0x0000000600027c02 */ /* 0x000fe80008000f00 */
[----:B------:R-:W-:Y:S04]  /*4980*/  SHF.L.U32 R2, R2, 0x1f, RZ ;  /* 0x0000001f02027819 */ /* 0x000fe800000006ff */
[----:B------:R-:W2:Y:S02]  /*4990*/  SYNCS.PHASECHK.TRANS64.TRYWAIT P0, [UR7+0xc8], R2 ;  /* 0x0000c802ff0075a7 */ /* 0x000ea40008001107 */
[----:B--2---:R-:W-:Y:S05]  /*49a0*/  @!P0 BRA `(.L_x_93) ;  /* 0x0000006400b48947 */ /* 0x004fea0003800000 */
.L_x_92:
[----:B------:R-:W-:Y:S02]  /*49b0*/  R2UR UR35, R22 ;  /* 0x00000000162372ca */ /* 0x000fe400000e0000 */
[----:B------:R-:W-:Y:S02]  /*49c0*/  R2UR UR34, R23 ;  /* 0x00000000172272ca */ /* 0x000fe400000e0000 */
[----:B------:R-:W-:Y:S02]  /*49d0*/  ISETP.NE.U32.AND P2, PT, RZ, UR4, PT ;  /* 0x00000004ff007c0c */ /* 0x000fe4000bf45070 */
[----:B------:R-:W-:Y:S02]  /*49e0*/  SHF.L.U32 R22, R29, 0x1f, RZ ;  /* 0x0000001f1d167819 */ /* 0x000fe400000006ff */
[----:B------:R-:W-:Y:S05]  /*49f0*/  ISETP.NE.AND.EX P2, PT, RZ, UR5, PT, P2 ;  /* 0x00000005ff007c0c */ /* 0x000fea000bf45320 */
[----:B------:R-:W-:Y:S02]  /*4a00*/  USHF.L.U32 UR35, UR35, 0x7, URZ ;  /* 0x0000000723237899 */ /* 0x000fe400080006ff */
[----:B------:R-:W-:Y:S01]  /*4a10*/  USHF.L.U32 UR34, UR34, 0x7, URZ ;  /* 0x0000000722227899 */ /* 0x000fe200080006ff */
[----:B------:R-:W-:Y:S11]  /*4a20*/  BRA.U !UP3, `(.L_x_94) ;  /* 0x000000010b347547 */ /* 0x000ff6000b800000 */
[----:B------:R-:W-:Y:S01]  /*4a30*/  UPLOP3.LUT UP0, UPT, UPT, UPT, UP2, 0x80, 0x8 ;  /* 0x000000000008789c */ /* 0x000fe20003f0f020 */
[----:B--2---:R-:W-:Y:S02]  /*4a40*/  HFMA2 R0, -RZ, RZ, 0, 5.9604644775390625e-08 ;  /* 0x00000001ff007431 */ /* 0x004fe400000001ff */
[----:B------:R-:W-:Y:S03]  /*4a50*/  IMAD.MOV.U32 R133, RZ, RZ, 0x1 ;  /* 0x00000001ff857424 */ /* 0x000fe600078e00ff */
[----:B------:R-:W-:Y:S05]  /*4a60*/  PLOP3.LUT P0, PT, PT, PT, UP0, 0x80, 0x8 ;  /* 0x000000000008781c */ /* 0x000fea0003f0f008 */
[----:B------:R-:W2:Y:S01]  /*4a70*/  @UP0 LDCU.64 UR10, c[0x0][0x888] ;  /* 0x00011100ff0a07ac */ /* 0x000ea20008000a00 */
[----:B------:R-:W-:Y:S07]  /*4a80*/  @UP0 UIMAD UR8, UR36, UR4, URZ ;  /* 0x00000004240802a4 */ /* 0x000fee000f8e02ff */
[----:B------:R-:W-:Y:S01]  /*4a90*/  @!P0 PRMT R133, R0, 0x7610, R133 ;  /* 0x0000761000858816 */ /* 0x000fe20000000085 */
[----:B--2---:R-:W-:Y:S03]  /*4aa0*/  @UP0 UIMAD.WIDE UR10, UR8, 0x4, UR10 ;  /* 0x00000004080a08a5 */ /* 0x004fe6000f8e020a */
[----:B------:R-:W2:Y:S03]  /*4ab0*/  @!UP0 LDCU UR8, c[0x0][0x880] ;  /* 0x00011000ff0887ac */ /* 0x000ea60008000800 */
[----:B------:R-:W-:Y:S01]  /*4ac0*/  IMAD.U32 R8, RZ, RZ, UR10 ;  /* 0x0000000aff087e24 */ /* 0x000fe2000f8e00ff */
[----:B------:R-:W-:Y:S05]  /*4ad0*/  MOV R9, UR11 ;  /* 0x0000000b00097c02 */ /* 0x000fea0008000f00 */
[----:B-----5:R4:W5:Y:S02]  /*4ae0*/  @P0 LDG.E R91, desc[UR38][R8.64] ;  /* 0x00000026085b0981 */ /* 0x020964000c1e1900 */
[----:B--2-4-:R-:W-:Y:S07]  /*4af0*/  @!P0 IMAD.U32 R91, RZ, RZ, UR8 ;  /* 0x00000008ff5b8e24 */ /* 0x014fee000f8e00ff */
.L_x_94:
[----:B-----5:R-:W-:Y:S01]  /*4b00*/  @!P2 FSETP.EQ.AND P0, PT, R91, RZ, PT ;  /* 0x000000ff5b00a20b */ /* 0x020fe20003f02000 */
[----:B------:R-:W-:Y:S01]  /*4b10*/  @!UPT UIADD3 URZ, UPT, UPT, URZ, URZ, URZ ;  /* 0x000000fffffff290 */ /* 0x000fe2000fffe0ff */
[----:B------:R-:W-:Y:S11]  /*4b20*/  @!P2 BRA `(.L_x_95) ;  /* 0x000000000014a947 */ /* 0x000ff60003800000 */
[----:B------:R-:W-:Y:S02]  /*4b30*/  LOP3.LUT P2, RZ, R133, 0xff, RZ, 0xc0, !PT ;  /* 0x000000ff85ff7812 */ /* 0x000fe4000784c0ff */
[----:B------:R-:W-:Y:S04]  /*4b40*/  PLOP3.LUT P0, PT, PT, PT, UP0, 0x80, 0x8 ;  /* 0x000000000008781c */ /* 0x000fe80003f0f008 */
[----:B------:R-:W-:Y:S07]  /*4b50*/  PLOP3.LUT P0, PT, P0, PT, PT, 0x8, 0x80 ;  /* 0x000000000080781c */ /* 0x000fee000070e170 */
[----:B------:R-:W-:Y:S11]  /*4b60*/  @P2 FSETP.EQ.AND P0, PT, R91, RZ, PT ;  /* 0x000000ff5b00220b */ /* 0x000ff60003f02000 */
[----:B------:R-:W-:Y:S02]  /*4b70*/  @!UPT UIADD3 URZ, UPT, UPT, URZ, URZ, URZ ;  /* 0x000000fffffff290 */ /* 0x000fe4000fffe0ff */
.L_x_95:
[----:B------:R-:W4:Y:S01]  /*4b80*/  SYNCS.PHASECHK.TRANS64.TRYWAIT P2, [UR7+0xa0], R22 ;  /* 0x0000a016ff0075a7 */ /* 0x000f220008041107 */
[----:B------:R-:W-:Y:S04]  /*4b90*/  ELECT P4, URZ, PT ;  /* 0x0000000000ff782f */ /* 0x000fe80003880000 */
[----:B------:R-:W-:Y:S11]  /*4ba0*/  PLOP3.LUT P4, PT, P0, P4, PT, 0xf2, 0x2f ;  /* 0x00000000002f781c */ /* 0x000ff60000789e72 */
[----:B------:R-:W-:Y:S02]  /*4bb0*/  @!UPT UIADD3 URZ, UPT, UPT, URZ, URZ, URZ ;  /* 0x000000fffffff290 */ /* 0x000fe4000fffe0ff */
[----:B-1----:R-:W-:Y:S05]  /*4bc0*/  @!P4 IADD3 R8, P0, PT, R30, 0x580, RZ ;  /* 0x000005801e08c810 */ /* 0x002fea0007f1e0ff */
[----:B--2---:R-:W-:Y:S01]  /*4bd0*/  @!P4 IMAD.X R2, RZ, RZ, R31, P0 ;  /* 0x000000ffff02c224 */ /* 0x004fe200000e061f */
[----:B----4-:R-:W-:Y:S07]  /*4be0*/  @!P2 BRA `(.L_x_96) ;  /* 0x00000064003ca947 */ /* 0x010fee0003800000 */
.L_x_274:
[----:B------:R-:W-:Y:S01]  /*4bf0*/  @!P4 R2UR UR8, R2 ;  /* 0x000000000208c2ca */ /* 0x000fe200000e0000 */
[----:B------:R-:W-:Y:S01]  /*4c00*/  VOTEU.ALL UP1, P4 ;  /* 0x0000000000ff7886 */ /* 0x000fe20002020000 */
[----:B------:R-:W-:Y:S01]  /*4c10*/  @!P4 R2UR UR9, R8 ;  /* 0x000000000809c2ca */ /* 0x000fe200000e0000 */
[----:B-1----:R-:W-:Y:S01]  /*4c20*/  @!P4 IMAD.MOV.U32 R0, RZ, RZ, 0x2000 ;  /* 0x00002000ff00c424 */ /* 0x002fe200078e00ff */
[----:B------:R-:W-:Y:S01]  /*4c30*/  UMOV UR10, 0x0 ;  /* 0x00000000000a7882 */ /* 0x000fe20000000000 */
[----:B------:R-:W-:Y:S01]  /*4c40*/  UMOV UR11, 0x10000000 ;  /* 0x10000000000b7882 */ /* 0x000fe20000000000 */
[----:B------:R-:W-:Y:S01]  /*4c50*/  @!UP1 UIADD3 UR32, UPT, UPT, UR7, 0x200, URZ ;  /* 0x0000020007209890 */ /* 0x000fe2000fffe0ff */
[----:B------:R-:W-:Y:S06]  /*4c60*/  VOTEU.ALL UP1, P4 ;  /* 0x0000000000ff7886 */ /* 0x000fec0002020000 */
[----:B------:R-:W-:Y:S01]  /*4c70*/  IMAD.U32 R9, RZ, RZ, UR8 ;  /* 0x00000008ff097e24 */ /* 0x000fe2000f8e00ff */
[----:B------:R-:W-:Y:S01]  /*4c80*/  UPRMT UR8, UR37, 0x654, UR33 ;  /* 0x0000065425087896 */ /* 0x000fe20008000021 */
[----:B------:R-:W-:Y:S03]  /*4c90*/  IMAD.U32 R8, RZ, RZ, UR9 ;  /* 0x00000009ff087e24 */ /* 0x000fe6000f8e00ff */
[----:B------:R-:W-:Y:S02]  /*4ca0*/  @!P4 R2UR UR15, R9 ;  /* 0x00000000090fc2ca */ /* 0x000fe400000e0000 */
[----:B------:R-:W-:Y:S02]  /*4cb0*/  @!P4 R2UR UR14, R8 ;  /* 0x00000000080ec2ca */ /* 0x000fe400000e0000 */
[----:B------:R-:W-:Y:S05]  /*4cc0*/  @!P4 IADD3 R8, P0, PT, R30, 0x580, RZ ;  /* 0x000005801e08c810 */ /* 0x000fea0007f1e0ff */
[----:B------:R-:W-:Y:S06]  /*4cd0*/  @!P4 IMAD.X R2, RZ, RZ, R31, P0 ;  /* 0x000000ffff02c224 */ /* 0x000fec00000e061f */
[----:B------:R1:W-:Y:S01]  /*4ce0*/  @!UP1 UTMALDG.3D [UR32], [UR14], desc[UR10] ;  /* 0x00000a200e0095b4 */ /* 0x0003e20008011000 */
[----:B------:R1:W-:Y:S01]  /*4cf0*/  @!P4 SYNCS.ARRIVE.TRANS64.RED.A0TR RZ, [UR7+0x80], R0 ;  /* 0x00008000ffffc9a7 */ /* 0x0003e20008300407 */
[----:B------:R-:W-:Y:S01]  /*4d00*/  SYNCS.ARRIVE.TRANS64.RED.A1T0 RZ, [UR8], RZ ;  /* 0x000000ffffff79a7 */ /* 0x000fe20008100408 */
[----:B------:R-:W2:Y:S02]  /*4d10*/  SYNCS.PHASECHK.TRANS64.TRYWAIT P2, [UR7+0xa8], R22 ;  /* 0x0000a816ff0075a7 */ /* 0x000ea40008041107 */
[----:B-12---:R-:W-:Y:S05]  /*4d20*/  @!P2 BRA `(.L_x_97) ;  /* 0x000000640004a947 */ /* 0x006fea0003800000 */
.L_x_276:
[----:B------:R-:W-:Y:S01]  /*4d30*/  @!P4 R2UR UR8, R2 ;  /* 0x000000000208c2ca */ /* 0x000fe200000e0000 */
[----:B------:R-:W-:Y:S01]  /*4d40*/  VOTEU.ALL UP1, P4 ;  /* 0x0000000000ff7886 */ /* 0x000fe20002020000 */
[----:B------:R-:W-:Y:S01]  /*4d50*/  @!P4 R2UR UR9, R8 ;  /* 0x000000000809c2ca */ /* 0x000fe200000e0000 */
[----:B-1----:R-:W-:Y:S01]  /*4d60*/  @!P4 IMAD.MOV.U32 R0, RZ, RZ, 0x2000 ;  /* 0x00002000ff00c424 */ /* 0x002fe200078e00ff */
[----:B------:R-:W-:Y:S01]  /*4d70*/  UMOV UR10, 0x0 ;  /* 0x00000000000a7882 */ /* 0x000fe20000000000 */
[----:B------:R-:W-:Y:S01]  /*4d80*/  UMOV UR11, 0x10000000 ;  /* 0x10000000000b7882 */ /* 0x000fe20000000000 */
[----:B------:R-:W-:Y:S02]  /*4d90*/  @!UP1 UIADD3 UR26, UPT, UPT, UR34, 0x20, URZ ;  /* 0x00000020221a9890 */ /* 0x000fe4000fffe0ff */
[----:B------:R-:W-:Y:S01]  /*4da0*/  @!UP1 UIADD3 UR24, UPT, UPT, UR7, 0x2200, URZ ;  /* 0x0000220007189890 */ /* 0x000fe2000fffe0ff */
[----:B------:R-:W-:Y:S01]  /*4db0*/  VOTEU.ALL UP1, P4 ;  /* 0x0000000000ff7886 */ /* 0x000fe20002020000 */
[----:B------:R-:W-:Y:S01]  /*4dc0*/  UMOV UR27, UR35 ;  /* 0x00000023001b7c82 */ /* 0x000fe20008000000 */
[----:B------:R-:W-:Y:S02]  /*4dd0*/  UMOV UR28, UR36 ;  /* 0x00000024001c7c82 */ /* 0x000fe40008000000 */
        /* <DEDUP_REMOVED lines=12> */
.L_x_278:
[----:B------:R-:W2:Y:S01]  /*4ea0*/  LDC.64 R12, c[0x0][0xb18] ;  /* 0x0002c600ff0c7b82 */ /* 0x000ea20000000a00 */
[----:B------:R-:W-:Y:S01]  /*4eb0*/  @!P4 R2UR UR8, R2 ;  /* 0x000000000208c2ca */ /* 0x000fe200000e0000 */
[----:B------:R-:W-:Y:S01]  /*4ec0*/  VOTEU.ALL UP1, P4 ;  /* 0x0000000000ff7886 */ /* 0x000fe20002020000 */
[----:B------:R-:W-:Y:S01]  /*4ed0*/  @!P4 R2UR UR9, R8 ;  /* 0x000000000809c2ca */ /* 0x000fe200000e0000 */
[----:B-1----:R-:W-:Y:S01]  /*4ee0*/  @!P4 IMAD.MOV.U32 R0, RZ, RZ, 0x2000 ;  /* 0x00002000ff00c424 */ /* 0x002fe200078e00ff */
[----:B------:R-:W-:Y:S03]  /*4ef0*/  UMOV UR10, 0x0 ;  /* 0x00000000000a7882 */ /* 0x000fe60000000000 */
[----:B------:R-:W1:Y:S01]  /*4f00*/  @!P1 LDC R2, c[0x0][0xb0c] ;  /* 0x0002c300ff029b82 */ /* 0x000e620000000800 */
[----:B------:R-:W-:Y:S01]  /*4f10*/  @!UP1 UIADD3 UR18, UPT, UPT, UR34, 0x40, URZ ;  /* 0x0000004022129890 */ /* 0x000fe2000fffe0ff */
[----:B------:R-:W-:Y:S01]  /*4f20*/  @P3 SHF.R.U32.HI R26, RZ, 0x10, R17 ;  /* 0x00000010ff1a3819 */ /* 0x000fe20000011611 */
[----:B------:R-:W-:Y:S01]  /*4f30*/  @!UP1 UIADD3 UR16, UPT, UPT, UR7, 0x4200, URZ ;  /* 0x0000420007109890 */ /* 0x000fe2000fffe0ff */
[----:B------:R-:W-:Y:S01]  /*4f40*/  VIADD R28, R28, 0x1 ;  /* 0x000000011c1c7836 */ /* 0x000fe20000000000 */
[----:B------:R-:W-:Y:S01]  /*4f50*/  VOTEU.ALL UP1, P4 ;  /* 0x0000000000ff7886 */ /* 0x000fe20002020000 */
[----:B------:R-:W-:Y:S01]  /*4f60*/  UMOV UR11, 0x10000000 ;  /* 0x10000000000b7882 */ /* 0x000fe20000000000 */
[----:B------:R-:W-:Y:S01]  /*4f70*/  UMOV UR19, UR35 ;  /* 0x0000002300137c82 */ /* 0x000fe20008000000 */
[----:B------:R-:W-:Y:S01]  /*4f80*/  IMAD.U32 R9, RZ, RZ, UR8 ;  /* 0x00000008ff097e24 */ /* 0x000fe2000f8e00ff */
[----:B------:R-:W-:Y:S01]  /*4f90*/  UMOV UR20, UR36 ;  /* 0x0000002400147c82 */ /* 0x000fe20008000000 */
[----:B------:R-:W-:Y:S01]  /*4fa0*/  IMAD.U32 R8, RZ, RZ, UR9 ;  /* 0x00000009ff087e24 */ /* 0x000fe2000f8e00ff */
[----:B------:R-:W-:Y:S02]  /*4fb0*/  UPRMT UR8, UR37, 0x654, UR17 ;  /* 0x0000065425087896 */ /* 0x000fe40008000011 */
[----:B------:R-:W-:Y:S02]  /*4fc0*/  @!P4 R2UR UR15, R9 ;  /* 0x00000000090fc2ca */ /* 0x000fe400000e0000 */
[----:B------:R-:W-:Y:S02]  /*4fd0*/  @!P4 R2UR UR14, R8 ;  /* 0x00000000080ec2ca */ /* 0x000fe400000e0000 */
[----:B------:R-:W4:Y:S11]  /*4fe0*/  LDC.64 R8, c[0x0][0xb10] ;  /* 0x0002c400ff087b82 */ /* 0x000f360000000a00 */
[----:B------:R1:W-:Y:S01]  /*4ff0*/  @!UP1 UTMALDG.3D [UR16], [UR14], desc[UR10] ;  /* 0x00000a100e0095b4 */ /* 0x0003e20008011000 */
[----:B------:R5:W-:Y:S01]  /*5000*/  @!P4 SYNCS.ARRIVE.TRANS64.RED.A0TR RZ, [UR7+0x90], R0 ;  /* 0x00009000ffffc9a7 */ /* 0x000be20008300407 */
[C---:B----4-:R-:W-:Y:S01]  /*5010*/  @!P1 IMAD.HI.U32 R8, R11.reuse, R8, RZ ;  /* 0x000000080b089227 */ /* 0x050fe200078e00ff */
[----:B--2---:R-:W-:Y:S02]  /*5020*/  @!P1 ISETP.NE.AND P0, PT, R12, 0x1, PT ;  /* 0x000000010c00980c */ /* 0x004fe40003f05270 */
[----:B-1----:R-:W-:Y:S01]  /*5030*/  @!P1 ISETP.NE.AND P2, PT, R2, 0x1, PT ;  /* 0x000000010200980c */ /* 0x002fe20003f45270 */
[----:B------:R-:W-:Y:S01]  /*5040*/  SYNCS.ARRIVE.TRANS64.RED.A1T0 RZ, [UR8], RZ ;  /* 0x000000ffffff79a7 */ /* 0x000fe20008100408 */
[C---:B------:R-:W-:Y:S01]  /*5050*/  @!P1 IMAD.HI.U32 R13, R10.reuse, R13, RZ ;  /* 0x0000000d0a0d9227 */ /* 0x040fe200078e00ff */
[----:B------:R-:W-:Y:S04]  /*5060*/  @!P1 SHF.R.U32.HI R8, RZ, R9, R8 ;  /* 0x00000009ff089219 */ /* 0x000fe80000011608 */
[----:B------:R-:W-:Y:S01]  /*5070*/  @!P1 SEL R8, R11, R8, !P2 ;  /* 0x000000080b089207 */ /* 0x000fe20005000000 */
[----:B------:R-:W1:Y:S01]  /*5080*/  SYNCS.PHASECHK.TRANS64.TRYWAIT P5, [UR7+0xb8], R22 ;  /* 0x0000b816ff0075a7 */ /* 0x000e6200080a1107 */
[----:B-----5:R-:W2:Y:S02]  /*5090*/  @!P1 LDC R0, c[0x0][0xb20] ;  /* 0x0002c800ff009b82 */ /* 0x020ea40000000800 */
[----:B--2---:R-:W-:Y:S04]  /*50a0*/  @!P1 SHF.R.U32.HI R0, RZ, R0, R13 ;  /* 0x00000000ff009219 */ /* 0x004fe8000001160d */
[----:B------:R-:W-:Y:S05]  /*50b0*/  @!P1 SEL R9, R10, R0, !P0 ;  /* 0x000000000a099207 */ /* 0x000fea0004000000 */
[----:B------:R-:W-:Y:S02]  /*50c0*/  @!P1 IMAD.IADD R0, R9, 0x1, -R8 ;  /* 0x0000000109009824 */ /* 0x000fe400078e0a08 */
[----:B------:R-:W-:Y:S02]  /*50d0*/  @!P1 IMAD.IADD R8, R8, 0x1, -R9 ;  /* 0x0000000108089824 */ /* 0x000fe400078e0a09 */
[----:B------:R-:W-:Y:S02]  /*50e0*/  @!P1 IMAD R11, R0, R2, R11 ;  /* 0x00000002000b9224 */ /* 0x000fe400078e020b */
[----:B------:R-:W-:Y:S01]  /*50f0*/  @!P1 IMAD R10, R8, R12, R10 ;  /* 0x0000000c080a9224 */ /* 0x000fe200078e020a */
[----:B-1----:R-:W-:Y:S06]  /*5100*/  @!P5 BRA `(.L_x_99) ;  /* 0x00000060003cd947 */ /* 0x002fec0003800000 */
.L_x_280:
[----:B------:R-:W-:Y:S01]  /*5110*/  @!P4 IADD3 R2, P0, PT, R30, 0x580, RZ ;  /* 0x000005801e02c810 */ /* 0x000fe20007f1e0ff */
[----:B------:R-:W-:Y:S01]  /*5120*/  VOTEU.ALL UP1, P4 ;  /* 0x0000000000ff7886 */ /* 0x000fe20002020000 */
[----:B------:R-:W-:Y:S01]  /*5130*/  UMOV UR18, 0x0 ;  /* 0x0000000000127882 */ /* 0x000fe20000000000 */
[----:B------:R-:W-:Y:S01]  /*5140*/  UMOV UR19, 0x10000000 ;  /* 0x1000000000137882 */ /* 0x000fe20000000000 */
[----:B------:R-:W-:Y:S01]  /*5150*/  @!P4 R2UR UR9, R2 ;  /* 0x000000000209c2ca */ /* 0x000fe200000e0000 */
[----:B-1----:R-:W-:Y:S01]  /*5160*/  @!P4 IMAD.X R0, RZ, RZ, R31, P0 ;  /* 0x000000ffff00c224 */ /* 0x002fe200000e061f */
[----:B------:R-:W-:Y:S01]  /*5170*/  @!UP1 UIADD3 UR10, UPT, UPT, UR34, 0x60, URZ ;  /* 0x00000060220a9890 */ /* 0x000fe2000fffe0ff */
[----:B------:R-:W-:Y:S01]  /*5180*/  ISETP.NE.AND P0, PT, R28, 0x2, PT ;  /* 0x000000021c00780c */ /* 0x000fe20003f05270 */
[----:B------:R-:W-:Y:S01]  /*5190*/  UMOV UR11, UR35 ;  /* 0x00000023000b7c82 */ /* 0x000fe20008000000 */
[----:B------:R-:W-:Y:S01]  /*51a0*/  UMOV UR12, UR36 ;  /* 0x00000024000c7c82 */ /* 0x000fe20008000000 */
[----:B------:R-:W-:Y:S01]  /*51b0*/  @!P4 R2UR UR8, R0 ;  /* 0x000000000008c2ca */ /* 0x000fe200000e0000 */
[----:B------:R-:W-:Y:S01]  /*51c0*/  IMAD.IADD R23, R10, 0x1, R115 ;  /* 0x000000010a177824 */ /* 0x000fe200078e0273 */
[----:B------:R-:W-:Y:S01]  /*51d0*/  @P3 R2UR UR36, R26 ;  /* 0x000000001a2432ca */ /* 0x000fe200000e0000 */
[----:B------:R-:W-:Y:S01]  /*51e0*/  IMAD.IADD R22, R11, 0x1, R132 ;  /* 0x000000010b167824 */ /* 0x000fe200078e0284 */
[----:B------:R-:W-:Y:S02]  /*51f0*/  SEL R0, RZ, 0x1, P0 ;  /* 0x00000001ff007807 */ /* 0x000fe40000000000 */
[----:B------:R-:W-:Y:S01]  /*5200*/  LOP3.LUT R29, R29, 0x1, RZ, 0x3c, !PT ;  /* 0x000000011d1d7812 */ /* 0x000fe200078e3cff */
[----:B------:R-:W-:Y:S01]  /*5210*/  IMAD.U32 R8, RZ, RZ, UR9 ;  /* 0x00000009ff087e24 */ /* 0x000fe2000f8e00ff */
[----:B------:R-:W-:Y:S01]  /*5220*/  @!UP1 UIADD3 UR9, UPT, UPT, UR7, 0x98, URZ ;  /* 0x0000009807099890 */ /* 0x000fe2000fffe0ff */
[----:B------:R-:W-:Y:S02]  /*5230*/  LOP3.LUT R27, R27, R0, RZ, 0x3c, !PT ;  /* 0x000000001b1b7212 */ /* 0x000fe400078e3cff */
[----:B------:R-:W-:Y:S02]  /*5240*/  SEL R28, R28, RZ, P0 ;  /* 0x000000ff1c1c7207 */ /* 0x000fe40000000000 */
[----:B------:R-:W-:Y:S01]  /*5250*/  IMAD.U32 R9, RZ, RZ, UR8 ;  /* 0x00000008ff097e24 */ /* 0x000fe2000f8e00ff */
[----:B------:R-:W-:Y:S01]  /*5260*/  @!P4 R2UR UR14, R8 ;  /* 0x00000000080ec2ca */ /* 0x000fe200000e0000 */
[----:B------:R-:W-:Y:S01]  /*5270*/  @!UP1 UIADD3 UR8, UPT, UPT, UR7, 0x6200, URZ ;  /* 0x0000620007089890 */ /* 0x000fe2000fffe0ff */
[----:B------:R-:W-:Y:S02]  /*5280*/  VOTEU.ALL UP1, P4 ;  /* 0x0000000000ff7886 */ /* 0x000fe40002020000 */
[----:B------:R-:W-:Y:S11]  /*5290*/  @!P4 R2UR UR15, R9 ;  /* 0x00000000090fc2ca */ /* 0x000ff600000e0000 */
[----:B------:R-:W-:Y:S02]  /*52a0*/  @!UPT UIADD3 URZ, UPT, UPT, URZ, URZ, URZ ;  /* 0x000000fffffff290 */ /* 0x000fe4000fffe0ff */
[----:B------:R2:W-:Y:S01]  /*52b0*/  @!UP1 UTMALDG.3D [UR8], [UR14], desc[UR18] ;  /* 0x000012080e0095b4 */ /* 0x0005e20008011000 */
[----:B------:R2:W-:Y:S01]  /*52c0*/  @!P4 SYNCS.ARRIVE.TRANS64.RED.A0TR RZ, [UR7+0x98], R25 ;  /* 0x00009819ffffc9a7 */ /* 0x0005e20008300407 */
[----:B------:R-:W-:Y:S01]  /*52d0*/  UPLOP3.LUT UP1, UPT, UPT, UPT, UPT, 0x80, 0x8 ;  /* 0x000000000008789c */ /* 0x000fe20003f2f070 */
[----:B------:R-:W-:Y:S01]  /*52e0*/  SYNCS.ARRIVE.TRANS64.RED.A1T0 RZ, [UR13], RZ ;  /* 0x000000ffffff79a7 */ /* 0x000fe2000810040d */
[----:B------:R-:W-:Y:S09]  /*52f0*/  @P3 BRA `(.L_x_100) ;  /* 0xfffffff000a03947 */ /* 0x000ff2000383ffff */
[----:B------:R-:W-:-:S04]  /*5300*/  SHF.L.U32 R2, R29, 0x1f, RZ ;  /* 0x0000001f1d027819 */ /* 0x000fc800000006ff */
[----:B------:R-:W1:Y:S02]  /*5310*/  SYNCS.PHASECHK.TRANS64.TRYWAIT P0, [UR7+0xa0], R2 ;  /* 0x0000a002ff0075a7 */ /* 0x000e640008001107 */
[----:B-1----:R-:W-:Y:S05]  /*5320*/  @!P0 BRA `(.L_x_101) ;  /* 0x0000005c00cc8947 */ /* 0x002fea0003800000 */
.L_x_282:
[----:B------:R-:W4:Y:S02]  /*5330*/  SYNCS.PHASECHK.TRANS64.TRYWAIT P0, [UR7+0xa8], R2 ;  /* 0x0000a802ff0075a7 */ /* 0x000f240008001107 */
[----:B----4-:R-:W-:Y:S05]  /*5340*/  @!P0 BRA `(.L_x_102) ;  /* 0x0000005c00dc8947 */ /* 0x010fea0003800000 */
.L_x_284:
[----:B------:R-:W4:Y:S02]  /*5350*/  SYNCS.PHASECHK.TRANS64.TRYWAIT P0, [UR7+0xb0], R2 ;  /* 0x0000b002ff0075a7 */ /* 0x000f240008001107 */
[----:B----4-:R-:W-:Y:S05]  /*5360*/  @!P0 BRA `(.L_x_103) ;  /* 0x0000005c00ec8947 */ /* 0x010fea0003800000 */
.L_x_286:
[----:B-1----:R-:W-:-:S07]  /*5370*/  MOV R0, UR7 ;  /* 0x0000000700007c02 */ /* 0x002fce0008000f00 */
.L_x_104:
[----:B-1----:R-:W-:-:S04]  /*5380*/  SHF.L.U32 R2, R29, 0x1f, RZ ;  /* 0x0000001f1d027819 */ /* 0x002fc800000006ff */
[----:B------:R1:W4:Y:S03]  /*5390*/  SYNCS.PHASECHK.TRANS64.TRYWAIT P0, [R0+URZ+0xb8], R2 ;  /* 0x0000b802000075a7 */ /* 0x00032600080011ff */
[----:B----4-:R-:W-:Y:S05]  /*53a0*/  @!P0 NANOSLEEP.SYNCS 0x989680 ;  /* 0x009896800000895d */ /* 0x010fea0003900000 */
[----:B------:R-:W4:Y:S02]  /*53b0*/  @!P0 SYNCS.PHASECHK.TRANS64 P0, [R0+URZ+0xb8], R2 ;  /* 0x0000b802000085a7 */ /* 0x000f2400080010ff */
[----:B--2-4-:R-:W-:Y:S05]  /*53c0*/  @P0 EXIT ;  /* 0x000000000000094d */ /* 0x014fea0003800000 */
[----:B------:R-:W-:Y:S05]  /*53d0*/  BRA `(.L_x_104) ;  /* 0xfffffffc00e87947 */ /* 0x000fea000383ffff */
.L_x_89:
[----:B------:R-:W-:-:S06]  /*53e0*/  UISETP.GE.AND UP1, UPT, UR10, 0x4, UPT ;  /* 0x000000040a00788c */ /* 0x000fcc000bf26270 */
[----:B------:R-:W-:-:S13]  /*53f0*/  PLOP3.LUT P0, PT, PT, PT, UP1, 0x80, 0x8 ;  /* 0x000000000008781c */ /* 0x000fda0003f0f018 */
[----:B------:R-:W-:Y:S05]  /*5400*/  @!P0 EXIT ;  /* 0x000000000000894d */ /* 0x000fea0003800000 */
[----:B------:R-:W-:Y:S01]  /*5410*/  BAR.SYNC.DEFER_BLOCKING 0x6, 0xa0 ;  /* 0x0182800000007b1d */ /* 0x000fe20000010000 */
[C---:B------:R-:W-:Y:S01]  /*5420*/  IMAD.SHL.U32 R2, R153.reuse, 0x20, RZ ;  /* 0x0000002099027824 */ /* 0x040fe200078e00ff */
[C---:B------:R-:W-:Y:S01]  /*5430*/  LOP3.LUT R155, R153.reuse, 0x60, RZ, 0xc0, !PT ;  /* 0x00000060999b7812 */ /* 0x040fe200078ec0ff */
[C---:B------:R-:W-:Y:S01]  /*5440*/  IMAD.SHL.U32 R152, R153.reuse, 0x4, RZ ;  /* 0x0000000499987824 */ /* 0x040fe200078e00ff */
[C---:B------:R-:W-:Y:S01]  /*5450*/  LOP3.LUT R154, R153.reuse, 0x2, RZ, 0xc0, !PT ;  /* 0x00000002999a7812 */ /* 0x040fe200078ec0ff */
[----:B------:R-:W-:Y:S01]  /*5460*/  IMAD.U32 R70, R153, 0x10000, RZ ;  /* 0x0001000099467824 */ /* 0x000fe200078e00ff */
[----:B------:R-:W-:Y:S02]  /*5470*/  UMOV UR41, 0x400 ;  /* 0x0000040000297882 */ /* 0x000fe40000000000 */
[----:B------:R-:W1:Y:S01]  /*5480*/  LDC R140, c[0x0][0x370] ;  /* 0x0000dc00ff8c7b82 */ /* 0x000e620000000800 */
[----:B------:R-:W-:Y:S01]  /*5490*/  ULEA UR41, UR37, UR41, 0x18 ;  /* 0x0000002925297291 */ /* 0x000fe2000f8ec0ff */
[----:B------:R-:W-:Y:S01]  /*54a0*/  LOP3.LUT R3, R2, 0xc0, RZ, 0xc0, !PT ;  /* 0x000000c002037812 */ /* 0x000fe200078ec0ff */
[----:B------:R-:W-:Y:S01]  /*54b0*/  IMAD.MOV.U32 R69, RZ, RZ, RZ ;  /* 0x000000ffff457224 */ /* 0x000fe200078e00ff */
[----:B------:R-:W-:Y:S01]  /*54c0*/  LOP3.LUT R70, R70, 0x600000, RZ, 0xc0, !PT ;  /* 0x0060000046467812 */ /* 0x000fe200078ec0ff */
[----:B------:R-:W-:Y:S01]  /*54d0*/  UIADD3 UR40, UPT, UPT, UR41, 0x200, URZ ;  /* 0x0000020029287890 */ /* 0x000fe2000fffe0ff */
[----:B------:R-:W-:Y:S01]  /*54e0*/  LOP3.LUT R152, R3, 0x18, R152, 0xf8, !PT ;  /* 0x0000001803987812 */ /* 0x000fe200078ef898 */
[----:B------:R-:W-:Y:S01]  /*54f0*/  IMAD.MOV.U32 R150, RZ, RZ, RZ ;  /* 0x000000ffff967224 */ /* 0x000fe200078e00ff */
[----:B------:R-:W2:Y:S01]  /*5500*/  LDC R139, c[0x0][0x374] ;  /* 0x0000dd00ff8b7b82 */ /* 0x000ea20000000800 */
[----:B------:R-:W-:Y:S01]  /*5510*/  LOP3.LUT R153, R153, 0x4, RZ, 0xc0, !PT ;  /* 0x0000000499997812 */ /* 0x000fe200078ec0ff */
[----:B------:R-:W-:Y:S01]  /*5520*/  IMAD.MOV.U32 R138, RZ, RZ, RZ ;  /* 0x000000ffff8a7224 */ /* 0x000fe200078e00ff */
[----:B------:R-:W-:-:S02]  /*5530*/  LOP3.LUT R152, R152, 0xf20, R2, 0xf8, !PT ;  /* 0x00000f2098987812 */ /* 0x000fc400078ef802 */
[----:B------:R-:W-:Y:S02]  /*5540*/  CS2R R148, SRZ ;  /* 0x0000000000947805 */ /* 0x000fe4000001ff00 */
[----:B------:R-:W-:Y:S01]  /*5550*/  IADD3 R151, PT, PT, -R153, 0x2, RZ ;  /* 0x0000000299977810 */ /* 0x000fe20007ffe1ff */
[----:B------:R-:W3:Y:S01]  /*5560*/  LDCU.64 UR46, c[0x0][0x348] ;  /* 0x00006900ff2e77ac */ /* 0x000ee20008000a00 */
[----:B------:R-:W-:Y:S01]  /*5570*/  LEA R152, R152, UR40, 0x1 ;  /* 0x0000002898987c11 */ /* 0x000fe2000f8e08ff */
[----:B------:R-:W4:Y:S01]  /*5580*/  LDS R0, [UR41+0x180] ;  /* 0x00018029ff007984 */ /* 0x000f220008000800 */
[----:B------:R-:W-:Y:S01]  /*5590*/  UMOV UR44, 0x1 ;  /* 0x00000001002c7882 */ /* 0x000fe20000000000 */
[----:B------:R-:W-:Y:S01]  /*55a0*/  UMOV UR43, URZ ;  /* 0x000000ff002b7c82 */ /* 0x000fe20008000000 */
[----:B------:R-:W-:Y:S01]  /*55b0*/  UMOV UR42, URZ ;  /* 0x000000ff002a7c82 */ /* 0x000fe20008000000 */
[----:B-1234-:R-:W-:-:S07]  /*55c0*/  IMAD.IADD R70, R0, 0x1, R70 ;  /* 0x0000000100467824 */ /* 0x01efce00078e0246 */
.L_x_228:
[C---:B------:R-:W-:Y:S02]  /*55d0*/  LEA R0, R138.reuse, UR41, 0x3 ;  /* 0x000000298a007c11 */ /* 0x040fe4000f8e18ff */
[----:B------:R-:W-:Y:S02]  /*55e0*/  SHF.L.U32 R2, R149, 0x1f, RZ ;  /* 0x0000001f95027819 */ /* 0x000fe400000006ff */
[----:B------:R-:W-:Y:S02]  /*55f0*/  LEA R8, R138, UR41, 0x4 ;  /* 0x000000298a087c11 */ /* 0x000fe4000f8e20ff */
[----:B------:R-:W1:Y:S02]  /*5600*/  SYNCS.PHASECHK.TRANS64.TRYWAIT P0, [R0+URZ+0xd0], R2 ;  /* 0x0000d002000075a7 */ /* 0x000e6400080011ff */
[----:B-1----:R-:W-:Y:S05]  /*5610*/  @!P0 BRA `(.L_x_105) ;  /* 0x0000005c00588947 */ /* 0x002fea0003800000 */
.L_x_287:
        /* <DEDUP_REMOVED lines=11> */
[----:B--2---:R-:W-:-:S04]  /*56d0*/  LOP3.LUT P3, RZ, R10, 0x1, RZ, 0xc0, !PT ;  /* 0x000000010aff7812 */ /* 0x004fc8000786c0ff */
[----:B------:R-:W-:-:S09]  /*56e0*/  P2R R158, PR, RZ, 0x8 ;  /* 0x00000008ff9e7803 */ /* 0x000fd20000000000 */
[----:B------:R-:W-:Y:S02]  /*56f0*/  @P3 MOV R146, R8 ;  /* 0x0000000800923202 */ /* 0x000fe40000000f00 */
[----:B------:R-:W-:Y:S01]  /*5700*/  @P3 LOP3.LUT R145, R9, 0xffff, RZ, 0xc0, !PT ;  /* 0x0000ffff09913812 */ /* 0x000fe200078ec0ff */
[----:B-1----:R-:W-:Y:S06]  /*5710*/  @!P0 BRA `(.L_x_106) ;  /* 0x0000000000b88947 */ /* 0x002fec0003800000 */
[----:B------:R-:W1:Y:S01]  /*5720*/  LDC.64 R4, c[0x0][0xb18] ;  /* 0x0002c600ff047b82 */ /* 0x000e620000000a00 */
[----:B------:R-:W-:-:S07]  /*5730*/  ISETP.NE.AND P0, PT, R65, 0x1, PT ;  /* 0x000000014100780c */ /* 0x000fce0003f05270 */
[----:B------:R-:W2:Y:S08]  /*5740*/  LDC.64 R6, c[0x0][0xb10] ;  /* 0x0002c400ff067b82 */ /* 0x000eb00000000a00 */
[----:B------:R-:W3:Y:S08]  /*5750*/  LDC R0, c[0x0][0xb20] ;  /* 0x0002c800ff007b82 */ /* 0x000ef00000000800 */
[----:B------:R-:W4:Y:S01]  /*5760*/  LDC R12, c[0x0][0xb0c] ;  /* 0x0002c300ff0c7b82 */ /* 0x000f220000000800 */
[----:B-1----:R-:W-:Y:S01]  /*5770*/  IMAD.HI.U32 R14, R139, R5, RZ ;  /* 0x000000058b0e7227 */ /* 0x002fe200078e00ff */
[----:B------:R-:W-:-:S03]  /*5780*/  ISETP.NE.AND P1, PT, R4, 0x1, PT ;  /* 0x000000010400780c */ /* 0x000fc60003f25270 */
[----:B------:R-:W-:-:S03]  /*5790*/  IMAD.HI.U32 R5, R145, R5, RZ ;  /* 0x0000000591057227 */ /* 0x000fc600078e00ff */
[----:B------:R-:W1:Y:S01]  /*57a0*/  LDC.64 R2, c[0x0][0xb28] ;  /* 0x0002ca00ff027b82 */ /* 0x000e620000000a00 */
[----:B--2---:R-:W-:-:S04]  /*57b0*/  IMAD.HI.U32 R15, R140, R6, RZ ;  /* 0x000000068c0f7227 */ /* 0x004fc800078e00ff */
[----:B------:R-:W-:Y:S01]  /*57c0*/  IMAD.HI.U32 R16, R146, R6, RZ ;  /* 0x0000000692107227 */ /* 0x000fe200078e00ff */
[-C--:B------:R-:W-:Y:S02]  /*57d0*/  SHF.R.U32.HI R15, RZ, R7.reuse, R15 ;  /* 0x00000007ff0f7219 */ /* 0x080fe4000001160f */
[-C--:B---3--:R-:W-:Y:S02]  /*57e0*/  SHF.R.U32.HI R14, RZ, R0.reuse, R14 ;  /* 0x00000000ff0e7219 */ /* 0x088fe4000001160e */
[----:B------:R-:W-:Y:S02]  /*57f0*/  SHF.R.U32.HI R5, RZ, R0, R5 ;  /* 0x00000000ff057219 */ /* 0x000fe40000011605 */
[----:B------:R-:W-:Y:S02]  /*5800*/  SEL R14, R139, R14, !P1 ;  /* 0x0000000e8b0e7207 */ /* 0x000fe40004800000 */
[----:B------:R-:W-:Y:S02]  /*5810*/  SHF.R.U32.HI R16, RZ, R7, R16 ;  /* 0x00000007ff107219 */ /* 0x000fe40000011610 */
[----:B----4-:R-:W-:-:S02]  /*5820*/  ISETP.NE.AND P2, PT, R12, 0x1, PT ;  /* 0x000000010c00780c */ /* 0x010fc40003f45270 */
[----:B------:R-:W-:Y:S02]  /*5830*/  SEL R5, R145, R5, !P1 ;  /* 0x0000000591057207 */ /* 0x000fe40004800000 */
[----:B------:R-:W-:Y:S02]  /*5840*/  SEL R15, R140, R15, !P2 ;  /* 0x0000000f8c0f7207 */ /* 0x000fe40005000000 */
[----:B------:R-:W-:Y:S01]  /*5850*/  SEL R16, R146, R16, !P2 ;  /* 0x0000001092107207 */ /* 0x000fe20005000000 */
[----:B-1----:R-:W-:-:S04]  /*5860*/  IMAD.HI.U32 R13, R14, R2, RZ ;  /* 0x000000020e0d7227 */ /* 0x002fc800078e00ff */
        /* <DEDUP_REMOVED lines=25> */
.L_x_106:
[----:B------:R-:W1:Y:S02]  /*5a00*/  LDCU UR4, c[0x0][0xb30] ;  /* 0x00016600ff0477ac */ /* 0x000e640008000800 */
[----:B-1----:R-:W-:-:S09]  /*5a10*/  UISETP.NE.AND UP0, UPT, UR4, 0x1, UPT ;  /* 0x000000010400788c */ /* 0x002fd2000bf05270 */
        /* <DEDUP_REMOVED lines=17> */
.L_x_107:
[----:B------:R-:W-:Y:S01]  /*5b30*/  ULOP3.LUT UP0, URZ, UR40, 0x1b0, URZ, 0xc0, !UPT ;  /* 0x000001b028ff7892 */ /* 0x000fe2000f80c0ff */
[----:B------:R-:W-:Y:S02]  /*5b40*/  IADD3 R138, PT, PT, R138, 0x1, RZ ;  /* 0x000000018a8a7810 */ /* 0x000fe40007ffe0ff */
[----:B------:R-:W-:-:S06]  /*5b50*/  @P3 SHF.R.U32.HI R147, RZ, 0x10, R9 ;  /* 0x00000010ff933819 */ /* 0x000fcc0000011609 */
[----:B------:R-:W-:Y:S05]  /*5b60*/  BRA.U !UP0, `(.L_x_108) ;  /* 0x00000001087c7547 */ /* 0x000fea000b800000 */
[----:B------:R-:W-:Y:S01]  /*5b70*/  MOV R2, 0x0 ;  /* 0x0000000000027802 */ /* 0x000fe20000000f00 */
[----:B------:R-:W1:Y:S01]  /*5b80*/  LDCU.64 UR8, c[0x4][0x80] ;  /* 0x01001000ff0877ac */ /* 0x000e620008000a00 */
[----:B------:R-:W-:Y:S02]  /*5b90*/  HFMA2 R12, -RZ, RZ, 0, 5.9604644775390625e-08 ;  /* 0x00000001ff0c7431 */ /* 0x000fe400000001ff */
[----:B------:R-:W-:Y:S01]  /*5ba0*/  IMAD.MOV.U32 R8, RZ, RZ, 0x70 ;  /* 0x00000070ff087424 */ /* 0x000fe200078e00ff */
[----:B------:R2:W3:Y:S01]  /*5bb0*/  LDC.64 R14, c[0x4][R2] ;  /* 0x01000000020e7b82 */ /* 0x0004e20000000a00 */
[----:B------:R-:W4:Y:S01]  /*5bc0*/  LDCU.64 UR6, c[0x4][0x88] ;  /* 0x01001100ff0677ac */ /* 0x000f220008000a00 */
[----:B------:R-:W-:Y:S01]  /*5bd0*/  IMAD.MOV.U32 R13, RZ, RZ, RZ ;  /* 0x000000ffff0d7224 */ /* 0x000fe200078e00ff */
[----:B------:R-:W2:Y:S01]  /*5be0*/  LDCU.64 UR4, c[0x4][0x8] ;  /* 0x01000100ff0477ac */ /* 0x000ea20008000a00 */
[----:B-1----:R-:W-:Y:S01]  /*5bf0*/  IMAD.U32 R4, RZ, RZ, UR8 ;  /* 0x00000008ff047e24 */ /* 0x002fe2000f8e00ff */
[----:B------:R-:W-:Y:S01]  /*5c00*/  MOV R5, UR9 ;  /* 0x0000000900057c02 */ /* 0x000fe20008000f00 */
[----:B----4-:R-:W-:Y:S01]  /*5c10*/  IMAD.U32 R6, RZ, RZ, UR6 ;  /* 0x00000006ff067e24 */ /* 0x010fe2000f8e00ff */
[----:B------:R-:W-:Y:S01]  /*5c20*/  MOV R7, UR7 ;  /* 0x0000000700077c02 */ /* 0x000fe20008000f00 */
[----:B--2---:R-:W-:Y:S01]  /*5c30*/  IMAD.U32 R10, RZ, RZ, UR4 ;  /* 0x00000004ff0a7e24 */ /* 0x004fe2000f8e00ff */
[----:B------:R-:W-:-:S02]  /*5c40*/  MOV R11, UR5 ;  /* 0x00000005000b7c02 */ /* 0x000fc40008000f00 */
[----:B------:R-:W-:-:S07]  /*5c50*/  LEPC R20, `(.L_x_109) ;  /* 0x000000001014794e */ /* 0x000fce0000000000 */
[----:B---3-5:R-:W-:Y:S05]  /*5c60*/  CALL.ABS.NOINC R14 ;  /* 0x000000000e007343 */ /* 0x028fea0003c00000 */
.L_x_109:
[----:B------:R-:W1:Y:S01]  /*5c70*/  LDC.64 R2, c[0x4][R2] ;  /* 0x0100000002027b82 */ /* 0x000e620000000a00 */
[----:B------:R-:W2:Y:S01]  /*5c80*/  LDCU.64 UR8, c[0x4][0x80] ;  /* 0x01001000ff0877ac */ /* 0x000ea20008000a00 */
[----:B------:R-:W-:Y:S02]  /*5c90*/  HFMA2 R12, -RZ, RZ, 0, 5.9604644775390625e-08 ;  /* 0x00000001ff0c7431 */ /* 0x000fe400000001ff */
[----:B------:R-:W-:Y:S01]  /*5ca0*/  IMAD.MOV.U32 R8, RZ, RZ, 0x70 ;  /* 0x00000070ff087424 */ /* 0x000fe200078e00ff */
[----:B------:R-:W3:Y:S01]  /*5cb0*/  LDCU.64 UR6, c[0x4][0x88] ;  /* 0x01001100ff0677ac */ /* 0x000ee20008000a00 */
[----:B------:R-:W-:Y:S01]  /*5cc0*/  IMAD.MOV.U32 R13, RZ, RZ, RZ ;  /* 0x000000ffff0d7224 */ /* 0x000fe200078e00ff */
[----:B------:R-:W4:Y:S01]  /*5cd0*/  LDCU.64 UR4, c[0x4][0x8] ;  /* 0x01000100ff0477ac */ /* 0x000f220008000a00 */
[----:B--2---:R-:W-:Y:S02]  /*5ce0*/  MOV R4, UR8 ;  /* 0x0000000800047c02 */ /* 0x004fe40008000f00 */
[----:B------:R-:W-:Y:S01]  /*5cf0*/  MOV R5, UR9 ;  /* 0x0000000900057c02 */ /* 0x000fe20008000f00 */
[----:B---3--:R-:W-:Y:S01]  /*5d00*/  IMAD.U32 R6, RZ, RZ, UR6 ;  /* 0x00000006ff067e24 */ /* 0x008fe2000f8e00ff */
[----:B------:R-:W-:Y:S01]  /*5d10*/  MOV R7, UR7 ;  /* 0x0000000700077c02 */ /* 0x000fe20008000f00 */
[----:B----4-:R-:W-:Y:S01]  /*5d20*/  IMAD.U32 R10, RZ, RZ, UR4 ;  /* 0x00000004ff0a7e24 */ /* 0x010fe2000f8e00ff */
[----:B------:R-:W-:-:S02]  /*5d30*/  MOV R11, UR5 ;  /* 0x00000005000b7c02 */ /* 0x000fc40008000f00 */
[----:B------:R-:W-:-:S07]  /*5d40*/  LEPC R20, `(.L_x_108) ;  /* 0x000000001014794e */ /* 0x000fce0000000000 */
[----:B-1----:R-:W-:Y:S05]  /*5d50*/  CALL.ABS.NOINC R2 ;  /* 0x0000000002007343 */ /* 0x002fea0003c00000 */
.L_x_108:
[----:B------:R-:W1:Y:S01]  /*5d60*/  LDC.64 R2, c[0x0][0x890] ;  /* 0x00022400ff027b82 */ /* 0x000e620000000a00 */
[----:B------:R-:W-:-:S06]  /*5d70*/  ULOP3.LUT UR4, UR44, 0x1, URZ, 0x3c, !UPT ;  /* 0x000000012c047892 */ /* 0x000fcc000f8e3cff */
[----:B------:R-:W-:Y:S01]  /*5d80*/  IMAD.U32 R144, RZ, RZ, UR4 ;  /* 0x00000004ff907e24 */ /* 0x000fe2000f8e00ff */
[----:B-1----:R-:W-:-:S04]  /*5d90*/  ISETP.NE.U32.AND P4, PT, R2, RZ, PT ;  /* 0x000000ff0200720c */ /* 0x002fc80003f85070 */
[----:B------:R-:W-:-:S13]  /*5da0*/  ISETP.NE.AND.EX P4, PT, R3, RZ, PT, P4 ;  /* 0x000000ff0300720c */ /* 0x000fda0003f85340 */
[----:B------:R-:W-:Y:S05]  /*5db0*/  @!P4 BRA `(.L_x_110) ;  /* 0x000000000034c947 */ /* 0x000fea0003800000 */
[----:B------:R-:W1:Y:S02]  /*5dc0*/  LDCU.64 UR4, c[0x0][0x888] ;  /* 0x00011100ff0477ac */ /* 0x000e640008000a00 */
[----:B-1----:R-:W-:-:S04]  /*5dd0*/  UISETP.NE.U32.AND UP0, UPT, UR4, URZ, UPT ;  /* 0x000000ff0400728c */ /* 0x002fc8000bf05070 */
[----:B------:R-:W-:-:S09]  /*5de0*/  UISETP.NE.AND.EX UP0, UPT, UR5, URZ, UPT, UP0 ;  /* 0x000000ff0500728c */ /* 0x000fd2000bf05300 */
[----:B------:R-:W-:Y:S05]  /*5df0*/  BRA.U !UP0, `(.L_x_111) ;  /* 0x0000000108187547 */ /* 0x000fea000b800000 */
[----:B------:R-:W1:Y:S01]  /*5e00*/  LDC.64 R4, c[0x0][0x888] ;  /* 0x00022200ff047b82 */ /* 0x000e620000000a00 */
[----:B------:R-:W-:-:S04]  /*5e10*/  IMAD R0, R2, UR36, RZ ;  /* 0x0000002402007c24 */ /* 0x000fc8000f8e02ff */
[----:B-1----:R-:W-:-:S05]  /*5e20*/  IMAD.WIDE R4, R0, 0x4, R4 ;  /* 0x0000000400047825 */ /* 0x002fca00078e0204 */
[----:B-----5:R1:W5:Y:S01]  /*5e30*/  LDG.E R91, desc[UR38][R4.64] ;  /* 0x00000026045b7981 */ /* 0x020362000c1e1900 */
[----:B------:R-:W-:Y:S01]  /*5e40*/  MOV R133, 0x1 ;  /* 0x0000000100857802 */ /* 0x000fe20000000f00 */
[----:B------:R-:W-:Y:S06]  /*5e50*/  BRA `(.L_x_110) ;  /* 0x00000000000c7947 */ /* 0x000fec0003800000 */
.L_x_111:
[----:B------:R-:W1:Y:S01]  /*5e60*/  LDCU UR4, c[0x0][0x880] ;  /* 0x00011000ff0477ac */ /* 0x000e620008000800 */
[----:B------:R-:W-:Y:S01]  /*5e70*/  HFMA2 R133, -RZ, RZ, 0, 5.9604644775390625e-08 ;  /* 0x00000001ff857431 */ /* 0x000fe200000001ff */
[----:B-1---5:R-:W-:Y:S02]  /*5e80*/  MOV R91, UR4 ;  /* 0x00000004005b7c02 */ /* 0x022fe40008000f00 */
.L_x_110:
[----:B-1----:R-:W1:Y:S02]  /*5e90*/  LDC.64 R4, c[0x0][0x8b0] ;  /* 0x00022c00ff047b82 */ /* 0x002e640000000a00 */
        /* <DEDUP_REMOVED lines=11> */
[----:B------:R-:W-:Y:S05]  /*5f50*/  BRA `(.L_x_112) ;  /* 0x0000000000087947 */ /* 0x000fea0003800000 */
.L_x_113:
[----:B------:R-:W1:Y:S02]  /*5f60*/  LDCU UR4, c[0x0][0x8a0] ;  /* 0x00011400ff0477ac */ /* 0x000e640008000800 */
[----:B-1---5:R-:W-:Y:S02]  /*5f70*/  MOV R71, UR4 ;  /* 0x0000000400477c02 */ /* 0x022fe40008000f00 */
.L_x_112:
[----:B------:R-:W-:Y:S01]  /*5f80*/  UISETP.NE.AND UP0, UPT, UR45, URZ, UPT ;  /* 0x000000ff2d00728c */ /* 0x000fe2000bf05270 */
[----:B------:R-:W-:-:S04]  /*5f90*/  PLOP3.LUT P0, PT, PT, PT, PT, 0x8, 0x80 ;  /* 0x000000000080781c */ /* 0x000fc80003f0e170 */
[----:B------:R-:W-:-:S04]  /*5fa0*/  P2R R159, PR, RZ, 0x1 ;  /* 0x00000001ff9f7803 */ /* 0x000fc80000000000 */
[----:B------:R-:W-:Y:S05]  /*5fb0*/  BRA.U !UP0, `(.L_x_114) ;  /* 0x00000001083c7547 */ /* 0x000fea000b800000 */
[----:B------:R-:W-:-:S04]  /*5fc0*/  ISETP.NE.U32.AND P0, PT, R2, RZ, PT ;  /* 0x000000ff0200720c */ /* 0x000fc80003f05070 */
[----:B------:R-:W-:-:S13]  /*5fd0*/  ISETP.NE.AND.EX P0, PT, R3, RZ, PT, P0 ;  /* 0x000000ff0300720c */ /* 0x000fda0003f05300 */
[----:B-----5:R-:W-:-:S04]  /*5fe0*/  @!P0 FSETP.EQ.AND P1, PT, R91, RZ, PT ;  /* 0x000000ff5b00820b */ /* 0x020fc80003f22000 */
[----:B------:R-:W-:Y:S01]  /*5ff0*/  P2R R159, PR, RZ, 0x2 ;  /* 0x00000002ff9f7803 */ /* 0x000fe20000000000 */
[----:B------:R-:W-:Y:S08]  /*6000*/  @!P0 BRA `(.L_x_114) ;  /* 0x0000000000288947 */ /* 0x000ff00003800000 */
[----:B------:R-:W2:Y:S01]  /*6010*/  LDCU.64 UR4, c[0x0][0x888] ;  /* 0x00011100ff0477ac */ /* 0x000ea20008000a00 */
[----:B------:R-:W-:Y:S02]  /*6020*/  LOP3.LUT P1, RZ, R133, 0xff, RZ, 0xc0, !PT ;  /* 0x000000ff85ff7812 */ /* 0x000fe4000782c0ff */
[----:B------:R-:W-:-:S04]  /*6030*/  FSETP.NEU.AND P0, PT, R91, RZ, PT ;  /* 0x000000ff5b00720b */ /* 0x000fc80003f0d000 */
[----:B------:R-:W-:Y:S02]  /*6040*/  SEL R0, RZ, 0xffffffff, P0 ;  /* 0xffffffffff007807 */ /* 0x000fe40000000000 */
[----:B--2---:R-:W-:-:S04]  /*6050*/  ISETP.NE.U32.AND P2, PT, RZ, UR4, PT ;  /* 0x00000004ff007c0c */ /* 0x004fc8000bf45070 */
[----:B------:R-:W-:-:S04]  /*6060*/  ISETP.NE.AND.EX P2, PT, RZ, UR5, PT, P2 ;  /* 0x00000005ff007c0c */ /* 0x000fc8000bf45320 */
[----:B------:R-:W-:-:S04]  /*6070*/  @!P1 SEL R0, RZ, 0xffffffff, P2 ;  /* 0xffffffffff009807 */ /* 0x000fc80001000000 */
[----:B------:R-:W-:-:S04]  /*6080*/  LOP3.LUT R0, R0, 0x1, RZ, 0xc0, !PT ;  /* 0x0000000100007812 */ /* 0x000fc800078ec0ff */
[----:B------:R-:W-:-:S04]  /*6090*/  ISETP.EQ.U32.AND P0, PT, R0, 0x1, PT ;  /* 0x000000010000780c */ /* 0x000fc80003f02070 */
[----:B------:R-:W-:-:S09]  /*60a0*/  P2R R159, PR, RZ, 0x1 ;  /* 0x00000001ff9f7803 */ /* 0x000fd20000000000 */
.L_x_114:
[----:B------:R-:W-:Y:S01]  /*60b0*/  ISETP.NE.AND P5, PT, R159, RZ, PT ;  /* 0x000000ff9f00720c */ /* 0x000fe20003fa5270 */
[----:B------:R-:W-:Y:S01]  /*60c0*/  IMAD.MOV.U32 R143, RZ, RZ, 0x1 ;  /* 0x00000001ff8f7424 */ /* 0x000fe200078e00ff */
[----:B------:R-:W-:Y:S01]  /*60d0*/  LEA R3, R69, UR41, 0x3 ;  /* 0x0000002945037c11 */ /* 0x000fe2000f8e18ff */
[----:B------:R-:W-:Y:S01]  /*60e0*/  IMAD.SHL.U32 R136, R23, 0x80, RZ ;  /* 0x0000008017887824 */ /* 0x000fe200078e00ff */
[----:B------:R-:W-:Y:S01]  /*60f0*/  SHF.L.U32 R0, R150, 0x1f, RZ ;  /* 0x0000001f96007819 */ /* 0x000fe200000006ff */
[----:B------:R-:W-:Y:S01]  /*6100*/  IMAD.SHL.U32 R135, R22, 0x80, RZ ;  /* 0x0000008016877824 */ /* 0x000fe200078e00ff */
[----:B-----5:R-:W-:Y:S01]  /*6110*/  FSETP.NEU.AND P3, PT, R91, RZ, PT ;  /* 0x000000ff5b00720b */ /* 0x020fe20003f6d000 */
[----:B------:R-:W-:Y:S01]  /*6120*/  IMAD R67, R69, 0x80, R70 ;  /* 0x0000008045437824 */ /* 0x000fe200078e0246 */
[----:B------:R-:W-:Y:S01]  /*6130*/  CS2R R130, SRZ ;  /* 0x0000000000827805 */ /* 0x000fe2000001ff00 */
[----:B------:R-:W-:Y:S01]  /*6140*/  IMAD.MOV.U32 R68, RZ, RZ, RZ ;  /* 0x000000ffff447224 */ /* 0x000fe200078e00ff */
[----:B------:R-:W-:Y:S01]  /*6150*/  CS2R R128, SRZ ;  /* 0x0000000000807805 */ /* 0x000fe2000001ff00 */
[----:B------:R-:W-:Y:S01]  /*6160*/  IMAD.U32 R142, RZ, RZ, UR42 ;  /* 0x0000002aff8e7e24 */ /* 0x000fe2000f8e00ff */
[----:B------:R-:W-:Y:S01]  /*6170*/  CS2R R126, SRZ ;  /* 0x00000000007e7805 */ /* 0x000fe2000001ff00 */
[----:B------:R-:W-:Y:S01]  /*6180*/  VOTEU.ALL UP0, P5 ;  /* 0x0000000000ff7886 */ /* 0x000fe20002800000 */
[----:B------:R-:W-:Y:S01]  /*6190*/  @!P5 SHF.L.U32 R2, R144, 0x1f, RZ ;  /* 0x0000001f9002d819 */ /* 0x000fe200000006ff */
[----:B------:R-:W-:Y:S01]  /*61a0*/  IMAD.U32 R141, RZ, RZ, UR43 ;  /* 0x0000002bff8d7e24 */ /* 0x000fe2000f8e00ff */
[----:B------:R-:W-:-:S02]  /*61b0*/  CS2R R124, SRZ ;  /* 0x00000000007c7805 */ /* 0x000fc4000001ff00 */
[----:B------:R-:W-:Y:S01]  /*61c0*/  CS2R R122, SRZ ;  /* 0x00000000007a7805 */ /* 0x000fe2000001ff00 */
[----:B------:R-:W-:Y:S01]  /*61d0*/  @!UP0 ULEA UR4, UR43, UR41, 0x3 ;  /* 0x000000292b048291 */ /* 0x000fe2000f8e18ff */
[----:B------:R-:W-:Y:S02]  /*61e0*/  CS2R R120, SRZ ;  /* 0x0000000000787805 */ /* 0x000fe4000001ff00 */
[----:B------:R-:W-:Y:S02]  /*61f0*/  CS2R R118, SRZ ;  /* 0x0000000000767805 */ /* 0x000fe4000001ff00 */
[----:B------:R-:W-:-:S04]  /*6200*/  CS2R R116, SRZ ;  /* 0x0000000000747805 */ /* 0x000fc8000001ff00 */
[----:B------:R2:W3:Y:S02]  /*6210*/  @!P5 SYNCS.PHASECHK.TRANS64.TRYWAIT P1, [UR4+0x80], R2 ;  /* 0x00008002ff00d5a7 */ /* 0x0004e40008021104 */
[----:B------:R-:W4:Y:S01]  /*6220*/  LDCU.64 UR4, c[0x0][0x888] ;  /* 0x00011100ff0477ac */ /* 0x000f220008000a00 */
[----:B------:R1:W3:Y:S01]  /*6230*/  SYNCS.PHASECHK.TRANS64.TRYWAIT P0, [R3+URZ+0xf0], R0 ;  /* 0x0000f000030075a7 */ /* 0x0002e200080011ff */
[----:B----4-:R-:W-:-:S04]  /*6240*/  ISETP.NE.U32.AND P2, PT, RZ, UR4, PT ;  /* 0x00000004ff007c0c */ /* 0x010fc8000bf45070 */
[----:B------:R-:W-:-:S04]  /*6250*/  ISETP.NE.AND.EX P2, PT, RZ, UR5, PT, P2 ;  /* 0x00000005ff007c0c */ /* 0x000fc8000bf45320 */
[----:B--2---:R-:W-:Y:S02]  /*6260*/  SEL R2, RZ, 0xffffffff, P2 ;  /* 0xffffffffff027807 */ /* 0x004fe40001000000 */
[----:B------:R-:W-:Y:S02]  /*6270*/  LOP3.LUT P2, R134, R133, 0xff, RZ, 0xc0, !PT ;  /* 0x000000ff85867812 */ /* 0x000fe4000784c0ff */
[----:B-1----:R-:W-:-:S04]  /*6280*/  SEL R0, RZ, 0xffffffff, P3 ;  /* 0xffffffffff007807 */ /* 0x002fc80001800000 */
[----:B------:R-:W-:-:S04]  /*6290*/  @P4 SEL R0, R2, R0, !P2 ;  /* 0x0000000002004207 */ /* 0x000fc80005000000 */
[----:B------:R-:W-:-:S04]  /*62a0*/  LOP3.LUT R0, R0, 0x1, RZ, 0xc0, !PT ;  /* 0x0000000100007812 */ /* 0x000fc800078ec0ff */
[----:B------:R-:W-:-:S04]  /*62b0*/  ISETP.NE.U32.AND P2, PT, R0, 0x1, PT ;  /* 0x000000010000780c */ /* 0x000fc80003f45070 */
[----:B------:R-:W-:Y:S02]  /*62c0*/  P2R R157, PR, RZ, 0x4 ;  /* 0x00000004ff9d7803 */ /* 0x000fe40000000000 */
[----:B---3--:R-:W-:Y:S02]  /*62d0*/  @!P5 SEL R143, RZ, 0x1, !P1 ;  /* 0x00000001ff8fd807 */ /* 0x008fe40004800000 */
[----:B------:R-:W-:-:S07]  /*62e0*/  SEL R137, RZ, 0x1, !P0 ;  /* 0x00000001ff897807 */ /* 0x000fce0004000000 */
.L_x_227:
[----:B------:R-:W-:Y:S01]  /*62f0*/  ISETP.NE.AND P0, PT, R159, RZ, PT ;  /* 0x000000ff9f00720c */ /* 0x000fe20003f05270 */
[----:B------:R-:W-:Y:S05]  /*6300*/  YIELD ;  /* 0x0000000000007946 */ /* 0x000fea0003800000 */
[----:B------:R-:W-:Y:S07]  /*6310*/  BSSY B1, `(.L_x_115) ;  /* 0x000001a000017945 */ /* 0x000fee0003800000 */
[----:B------:R-:W-:Y:S05]  /*6320*/  @P0 BRA `(.L_x_116) ;  /* 0x0000000000600947 */ /* 0x000fea0003800000 */
[----:B------:R-:W-:Y:S01]  /*6330*/  ISETP.NE.AND P1, PT, R157, RZ, PT ;  /* 0x000000ff9d00720c */ /* 0x000fe20003f25270 */
[----:B------:R-:W-:Y:S01]  /*6340*/  BSSY B0, `(.L_x_117) ;  /* 0x000000b000007945 */ /* 0x000fe20003800000 */
[----:B------:R-:W-:Y:S11]  /*6350*/  ISETP.NE.AND P0, PT, R143, RZ, PT ;  /* 0x000000ff8f00720c */ /* 0x000ff60003f05270 */
[----:B------:R-:W-:Y:S05]  /*6360*/  @P1 LEA R6, R141, R152, 0xd ;  /* 0x000000988d061211 */ /* 0x000fea00078e68ff */
[--C-:B------:R-:W-:Y:S02]  /*6370*/  @P1 IMAD R5, R154, -0x10, R6.reuse ;  /* 0xfffffff09a051824 */ /* 0x100fe400078e0206 */
[----:B------:R-:W-:Y:S03]  /*6380*/  @P1 IMAD R4, R153, -0x10, R6 ;  /* 0xfffffff099041824 */ /* 0x000fe600078e0206 */
[----:B------:R-:W-:Y:S01]  /*6390*/  @P1 LEA R3, R151, R5, 0x4 ;  /* 0x0000000597031211 */ /* 0x000fe200078e20ff */
[----:B------:R-:W-:Y:S06]  /*63a0*/  @P0 BRA `(.L_x_118) ;  /* 0x0000000000100947 */ /* 0x000fec0003800000 */
[----:B------:R-:W-:Y:S02]  /*63b0*/  LEA R2, R141, UR41, 0x3 ;  /* 0x000000298d027c11 */ /* 0x000fe4000f8e18ff */
[----:B------:R-:W-:Y:S04]  /*63c0*/  SHF.L.U32 R0, R144, 0x1f, RZ ;  /* 0x0000001f90007819 */ /* 0x000fe800000006ff */
[----:B------:R-:W1:Y:S02]  /*63d0*/  SYNCS.PHASECHK.TRANS64.TRYWAIT P0, [R2+URZ+0x80], R0 ;  /* 0x00008000020075a7 */ /* 0x000e6400080011ff */
[----:B-1----:R-:W-:Y:S05]  /*63e0*/  @!P0 BRA `(.L_x_119) ;  /* 0x0000004c00f88947 */ /* 0x002fea0003800000 */
.L_x_118:
[----:B------:R-:W-:Y:S05]  /*63f0*/  BSYNC B0 ;  /* 0x0000000000007941 */ /* 0x000fea0003800000 */
.L_x_117:
[----:B------:R-:W-:Y:S01]  /*6400*/  ISETP.NE.AND P0, PT, R157, RZ, PT ;  /* 0x000000ff9d00720c */ /* 0x000fe20003f05270 */
[----:B------:R-:W-:Y:S11]  /*6410*/  VIADD R141, R141, 0x1 ;  /* 0x000000018d8d7836 */ /* 0x000ff60000000000 */
[----:B------:R-:W-:Y:S01]  /*6420*/  @!UPT UIADD3 URZ, UPT, UPT, URZ, URZ, URZ ;  /* 0x000000fffffff290 */ /* 0x000fe2000fffe0ff */
[----:B------:R2:W3:Y:S04]  /*6430*/  @P0 LDS.128 R116, [R6] ;  /* 0x0000000006740984 */ /* 0x0004e80000000c00 */
[----:B------:R2:W4:Y:S04]  /*6440*/  @P0 LDS.128 R124, [R4+0x20] ;  /* 0x00002000047c0984 */ /* 0x0005280000000c00 */
[----:B------:R2:W2:Y:S04]  /*6450*/  @P0 LDS.128 R120, [R5+0x10] ;  /* 0x0000100005780984 */ /* 0x0004a80000000c00 */
[----:B------:R2:W2:Y:S01]  /*6460*/  @P0 LDS.128 R128, [R3+0x10] ;  /* 0x0000100003800984 */ /* 0x0004a20000000c00 */
[C---:B------:R-:W-:Y:S04]  /*6470*/  ISETP.NE.AND P0, PT, R141.reuse, 0x4, PT ;  /* 0x000000048d00780c */ /* 0x040fe80003f05270 */
[----:B-1----:R-:W-:Y:S02]  /*6480*/  SEL R0, RZ, 0x1, P0 ;  /* 0x00000001ff007807 */ /* 0x002fe40000000000 */
[----:B------:R-:W-:Y:S02]  /*6490*/  SEL R141, R141, RZ, P0 ;  /* 0x000000ff8d8d7207 */ /* 0x000fe40000000000 */
[----:B------:R-:W-:Y:S02]  /*64a0*/  LOP3.LUT R144, R144, R0, RZ, 0x3c, !PT ;  /* 0x0000000090907212 */ /* 0x000fe400078e3cff */
.L_x_116:
[----:B------:R-:W-:Y:S05]  /*64b0*/  BSYNC B1 ;  /* 0x0000000000017941 */ /* 0x000fea0003800000 */
.L_x_115:
[C---:B------:R-:W-:Y:S01]  /*64c0*/  LOP3.LUT P1, RZ, R68.reuse, R137, RZ, 0xfc, !PT ;  /* 0x0000008944ff7212 */ /* 0x040fe2000782fcff */
[----:B------:R-:W-:Y:S01]  /*64d0*/  IMAD.SHL.U32 R66, R68, 0x20, RZ ;  /* 0x0000002044427824 */ /* 0x000fe200078e00ff */
[----:B------:R-:W-:Y:S01]  /*64e0*/  LEA R112, R69, UR41, 0x3 ;  /* 0x0000002945707c11 */ /* 0x000fe2000f8e18ff */
[----:B------:R-:W-:Y:S02]  /*64f0*/  BSSY B0, `(.L_x_120) ;  /* 0x0000009000007945 */ /* 0x000fe40003800000 */
[----:B------:R-:W-:Y:S05]  /*6500*/  IMAD.IADD R2, R67, 0x1, R66 ;  /* 0x0000000143027824 */ /* 0x000fea00078e0242 */
[----:B------:R-:W-:Y:S04]  /*6510*/  SHF.R.U32.HI R0, RZ, 0x15, R2 ;  /* 0x00000015ff007819 */ /* 0x000fe80000011602 */
[----:B------:R-:W-:Y:S01]  /*6520*/  LOP3.LUT P0, RZ, R0, 0x3, R156, 0x48, !PT ;  /* 0x0000000300ff7812 */ /* 0x000fe2000780489c */
[----:B------:R-:W-:Y:S01]  /*6530*/  @!UPT UIADD3 URZ, UPT, UPT, URZ, URZ, URZ ;  /* 0x000000fffffff290 */ /* 0x000fe2000fffe0ff */
[----:B------:R-:W-:Y:S11]  /*6540*/  @P1 BRA `(.L_x_121) ;  /* 0x00000000000c1947 */ /* 0x000ff60003800000 */
[----:B------:R-:W-:Y:S04]  /*6550*/  SHF.L.U32 R0, R150, 0x1f, RZ ;  /* 0x0000001f96007819 */ /* 0x000fe800000006ff */
[----:B------:R-:W1:Y:S02]  /*6560*/  SYNCS.PHASECHK.TRANS64.TRYWAIT P1, [R112+URZ+0xf0], R0 ;  /* 0x0000f000700075a7 */ /* 0x000e6400080211ff */
[----:B-1----:R-:W-:Y:S05]  /*6570*/  @!P1 BRA `(.L_x_122) ;  /* 0x0000004c00a89947 */ /* 0x002fea0003800000 */
.L_x_121:
[----:B------:R-:W-:Y:S05]  /*6580*/  BSYNC B0 ;  /* 0x0000000000007941 */ /* 0x000fea0003800000 */
.L_x_120:
[----:B------:R-:W-:Y:S05]  /*6590*/  @!P0 BRA `(.L_x_123) ;  /* 0x0000000000408947 */ /* 0x000fea0003800000 */
[----:B------:R-:W2:Y:S01]  /*65a0*/  LDCU.64 UR8, c[0x4][0x70] ;  /* 0x01000e00ff0877ac */ /* 0x000ea20008000a00 */
[----:B------:R-:W-:Y:S01]  /*65b0*/  MOV R15, 0x0 ;  /* 0x00000000000f7802 */ /* 0x000fe20000000f00 */
[----:B------:R-:W-:Y:S02]  /*65c0*/  HFMA2 R12, -RZ, RZ, 0, 5.9604644775390625e-08 ;  /* 0x00000001ff0c7431 */ /* 0x000fe400000001ff */
[----:B------:R-:W-:Y:S02]  /*65d0*/  IMAD.MOV.U32 R8, RZ, RZ, 0x192 ;  /* 0x00000192ff087424 */ /* 0x000fe400078e00ff */
[----:B------:R-:W-:Y:S01]  /*65e0*/  IMAD.MOV.U32 R13, RZ, RZ, RZ ;  /* 0x000000ffff0d7224 */ /* 0x000fe200078e00ff */
[----:B------:R-:W1:Y:S01]  /*65f0*/  LDCU.64 UR6, c[0x4][0x78] ;  /* 0x01000f00ff0677ac */ /* 0x000e620008000a00 */
[----:B------:R-:W3:Y:S01]  /*6600*/  LDC.64 R14, c[0x4][R15] ;  /* 0x010000000f0e7b82 */ /* 0x000ee20000000a00 */
[----:B------:R-:W5:Y:S01]  /*6610*/  LDCU.64 UR4, c[0x4][0x10] ;  /* 0x01000200ff0477ac */ /* 0x000f620008000a00 */
[----:B--2---:R-:W-:Y:S01]  /*6620*/  MOV R5, UR9 ;  /* 0x0000000900057c02 */ /* 0x004fe20008000f00 */
[----:B------:R-:W-:Y:S01]  /*6630*/  IMAD.U32 R4, RZ, RZ, UR8 ;  /* 0x00000008ff047e24 */ /* 0x000fe2000f8e00ff */
[----:B-1----:R-:W-:Y:S01]  /*6640*/  MOV R7, UR7 ;  /* 0x0000000700077c02 */ /* 0x002fe20008000f00 */
[----:B------:R-:W-:Y:S01]  /*6650*/  IMAD.U32 R6, RZ, RZ, UR6 ;  /* 0x00000006ff067e24 */ /* 0x000fe2000f8e00ff */
[----:B-----5:R-:W-:Y:S01]  /*6660*/  MOV R11, UR5 ;  /* 0x00000005000b7c02 */ /* 0x020fe20008000f00 */
[----:B------:R-:W-:Y:S02]  /*6670*/  IMAD.U32 R10, RZ, RZ, UR4 ;  /* 0x00000004ff0a7e24 */ /* 0x000fe4000f8e00ff */
[----:B------:R-:W-:Y:S07]  /*6680*/  LEPC R20, `(.L_x_123) ;  /* 0x000000001014794e */ /* 0x000fee0000000000 */
[----:B---34-:R-:W-:Y:S05]  /*6690*/  CALL.ABS.NOINC R14 ;  /* 0x000000000e007343 */ /* 0x018fea0003c00000 */
.L_x_123:
[----:B------:R-:W-:Y:S05]  /*66a0*/  WARPSYNC.ALL ;  /* 0x0000000000007948 */ /* 0x000fea0003800000 */
[----:B------:R-:W-:Y:S01]  /*66b0*/  R2UR UR4, R2 ;  /* 0x00000000020472ca */ /* 0x000fe200000e0000 */
[----:B------:R-:W-:Y:S01]  /*66c0*/  HFMA2 R53, -RZ, RZ, 3.7421875, 0 ;  /* 0x437c0000ff357431 */ /* 0x000fe200000001ff */
[C---:B---3--:R-:W-:Y:S01]  /*66d0*/  SHF.L.U32 R36, R116.reuse, 0x10, RZ ;  /* 0x0000001074247819 */ /* 0x048fe200000006ff */
[----:B------:R-:W-:Y:S01]  /*66e0*/  BSSY.RECONVERGENT B1, `(.L_x_124) ;  /* 0x0000179000017945 */ /* 0x000fe20003800200 */
[----:B------:R-:W-:Y:S02]  /*66f0*/  LOP3.LUT R37, R116, 0xffff0000, RZ, 0xc0, !PT ;  /* 0xffff000074257812 */ /* 0x000fe400078ec0ff */
[----:B------:R-:W-:Y:S02]  /*6700*/  SHF.L.U32 R38, R117, 0x10, RZ ;  /* 0x0000001075267819 */ /* 0x000fe400000006ff */
[----:B------:R-:W-:Y:S02]  /*6710*/  MOV R87, 0x3bbb989d ;  /* 0x3bbb989d00577802 */ /* 0x000fe40000000f00 */
[----:B------:R-:W-:Y:S03]  /*6720*/  ISETP.NE.AND P1, PT, R68, 0x3, PT ;  /* 0x000000034400780c */ /* 0x000fe60003f25270 */
[----:B--2---:R-:W1:Y:S10]  /*6730*/  LDTM.x32 R4, tmem[UR4] ;  /* 0x00000004000479ee */ /* 0x004e7400082c0000 */
[----:B------:R-:W-:Y:S01]  /*6740*/  @!P1 NOP ;  /* 0x0000000000009918 */ /* 0x000fe20000000000 */
[C---:B-1----:R-:W-:Y:S01]  /*6750*/  FMUL R0, R71.reuse, R4 ;  /* 0x0000000447007220 */ /* 0x042fe20000400000 */
[C---:B------:R-:W-:Y:S01]  /*6760*/  FMUL R4, R71.reuse, R8 ;  /* 0x0000000847047220 */ /* 0x040fe20000400000 */
        /* <DEDUP_REMOVED lines=15> */
[----:B------:R-:W-:Y:S01]  /*6860*/  FMUL R14, R71, R18 ;  /* 0x00000012470e7220 */ /* 0x000fe20000400000 */
[----:B------:R-:W-:Y:S01]  /*6870*/  LOP3.LUT R32, R117, 0xffff0000, RZ, 0xc0, !PT ;  /* 0xffff000075207812 */ /* 0x000fe200078ec0ff */
[C---:B------:R-:W-:Y:S01]  /*6880*/  FMUL R25, R71.reuse, R29 ;  /* 0x0000001d47197220 */ /* 0x040fe20000400000 */
[C---:B------:R-:W-:Y:S01]  /*6890*/  FMUL R7, R71.reuse, R7 ;  /* 0x0000000747077220 */ /* 0x040fe20000400000 */
[C---:B------:R-:W-:Y:S01]  /*68a0*/  FMUL R29, R71.reuse, R33 ;  /* 0x00000021471d7220 */ /* 0x040fe20000400000 */
[----:B------:R-:W-:Y:S01]  /*68b0*/  FMUL R18, R71, R22 ;  /* 0x0000001647127220 */ /* 0x000fe20000400000 */
[----:B------:R-:W-:Y:S01]  /*68c0*/  FFMA R0, R91, R36, R0 ;  /* 0x000000245b007223 */ /* 0x000fe20000000000 */
[C---:B------:R-:W-:Y:S01]  /*68d0*/  SHF.L.U32 R33, R118.reuse, 0x10, RZ ;  /* 0x0000001076217819 */ /* 0x040fe200000006ff */
[C---:B------:R-:W-:Y:S01]  /*68e0*/  FMUL R22, R71.reuse, R26 ;  /* 0x0000001a47167220 */ /* 0x040fe20000400000 */
[----:B------:R-:W-:Y:S01]  /*68f0*/  FMUL R26, R71, R30 ;  /* 0x0000001e471a7220 */ /* 0x000fe20000400000 */
[----:B------:R-:W-:Y:S01]  /*6900*/  FFMA R2, R91, R37, R2 ;  /* 0x000000255b027223 */ /* 0x000fe20000000002 */
[----:B------:R-:W-:Y:S01]  /*6910*/  FMUL R30, R71, R34 ;  /* 0x00000022471e7220 */ /* 0x000fe20000400000 */
[C---:B------:R-:W-:Y:S01]  /*6920*/  FFMA R3, R91.reuse, R38, R3 ;  /* 0x000000265b037223 */ /* 0x040fe20000000003 */
[----:B------:R-:W-:Y:S01]  /*6930*/  LOP3.LUT R34, R118, 0xffff0000, RZ, 0xc0, !PT ;  /* 0xffff000076227812 */ /* 0x000fe200078ec0ff */
[----:B------:R-:W-:Y:S01]  /*6940*/  FFMA R7, R91, R32, R7 ;  /* 0x000000205b077223 */ /* 0x000fe20000000007 */
[----:B------:R-:W-:Y:S01]  /*6950*/  SHF.L.U32 R32, R119, 0x10, RZ ;  /* 0x0000001077207819 */ /* 0x000fe200000006ff */
[----:B------:R-:W-:Y:S01]  /*6960*/  FFMA R4, R91, R33, R4 ;  /* 0x000000215b047223 */ /* 0x000fe20000000004 */
[----:B------:R-:W-:Y:S01]  /*6970*/  LOP3.LUT R36, R119, 0xffff0000, RZ, 0xc0, !PT ;  /* 0xffff000077247812 */ /* 0x000fe200078ec0ff */
[----:B------:R-:W-:Y:S01]  /*6980*/  FMUL R11, R71, R11 ;  /* 0x0000000b470b7220 */ /* 0x000fe20000400000 */
[C---:B------:R-:W-:Y:S01]  /*6990*/  SHF.L.U32 R33, R120.reuse, 0x10, RZ ;  /* 0x0000001078217819 */ /* 0x040fe200000006ff */
[C---:B------:R-:W-:Y:S01]  /*69a0*/  FFMA R5, R91.reuse, R34, R5 ;  /* 0x000000225b057223 */ /* 0x040fe20000000005 */
[C---:B------:R-:W-:Y:S01]  /*69b0*/  FFMA R6, R91.reuse, R32, R6 ;  /* 0x000000205b067223 */ /* 0x040fe20000000006 */
[C---:B------:R-:W-:Y:S01]  /*69c0*/  FFMA R11, R91.reuse, R36, R11 ;  /* 0x000000245b0b7223 */ /* 0x040fe2000000000b */
[----:B------:R-:W-:Y:S01]  /*69d0*/  LOP3.LUT R32, R120, 0xffff0000, RZ, 0xc0, !PT ;  /* 0xffff000078207812 */ /* 0x000fe200078ec0ff */
[----:B------:R-:W-:Y:S01]  /*69e0*/  FFMA R8, R91, R33, R8 ;  /* 0x000000215b087223 */ /* 0x000fe20000000008 */
[----:B------:R-:W-:Y:S01]  /*69f0*/  SHF.L.U32 R34, R121, 0x10, RZ ;  /* 0x0000001079227819 */ /* 0x000fe200000006ff */
[----:B------:R-:W-:Y:S01]  /*6a00*/  FMUL R15, R71, R15 ;  /* 0x0000000f470f7220 */ /* 0x000fe20000400000 */
[----:B------:R-:W-:Y:S01]  /*6a10*/  LOP3.LUT R33, R121, 0xffff0000, RZ, 0xc0, !PT ;  /* 0xffff000079217812 */ /* 0x000fe200078ec0ff */
[C---:B------:R-:W-:Y:S01]  /*6a20*/  FFMA R9, R91.reuse, R32, R9 ;  /* 0x000000205b097223 */ /* 0x040fe20000000009 */
[C---:B------:R-:W-:Y:S01]  /*6a30*/  SHF.L.U32 R36, R122.reuse, 0x10, RZ ;  /* 0x000000107a247819 */ /* 0x040fe200000006ff */
[C---:B------:R-:W-:Y:S01]  /*6a40*/  FFMA R10, R91.reuse, R34, R10 ;  /* 0x000000225b0a7223 */ /* 0x040fe2000000000a */
[----:B------:R-:W-:Y:S01]  /*6a50*/  LOP3.LUT R32, R122, 0xffff0000, RZ, 0xc0, !PT ;  /* 0xffff00007a207812 */ /* 0x000fe200078ec0ff */
[----:B------:R-:W-:Y:S01]  /*6a60*/  FFMA R15, R91, R33, R15 ;  /* 0x000000215b0f7223 */ /* 0x000fe2000000000f */
[----:B------:R-:W-:Y:S01]  /*6a70*/  SHF.L.U32 R33, R123, 0x10, RZ ;  /* 0x000000107b217819 */ /* 0x000fe200000006ff */
[----:B------:R-:W-:Y:S01]  /*6a80*/  FFMA R12, R91, R36, R12 ;  /* 0x000000245b0c7223 */ /* 0x000fe2000000000c */
[----:B------:R-:W-:Y:S01]  /*6a90*/  LOP3.LUT R34, R123, 0xffff0000, RZ, 0xc0, !PT ;  /* 0xffff00007b227812 */ /* 0x000fe200078ec0ff */
[----:B------:R-:W-:Y:S01]  /*6aa0*/  FFMA R13, R91, R32, R13 ;  /* 0x000000205b0d7223 */ /* 0x000fe2000000000d */
[C---:B----4-:R-:W-:Y:S01]  /*6ab0*/  SHF.L.U32 R32, R124.reuse, 0x10, RZ ;  /* 0x000000107c207819 */ /* 0x050fe200000006ff */
[----:B------:R-:W-:Y:S01]  /*6ac0*/  FMUL R19, R71, R19 ;  /* 0x0000001347137220 */ /* 0x000fe20000400000 */
[----:B------:R-:W-:Y:S01]  /*6ad0*/  LOP3.LUT R36, R124, 0xffff0000, RZ, 0xc0, !PT ;  /* 0xffff00007c247812 */ /* 0x000fe200078ec0ff */
[----:B------:R-:W-:Y:S01]  /*6ae0*/  FFMA R14, R91, R33, R14 ;  /* 0x000000215b0e7223 */ /* 0x000fe2000000000e */
[----:B------:R-:W-:Y:S01]  /*6af0*/  SHF.L.U32 R33, R125, 0x10, RZ ;  /* 0x000000107d217819 */ /* 0x000fe200000006ff */
[C---:B------:R-:W-:Y:S01]  /*6b00*/  FFMA R19, R91.reuse, R34, R19 ;  /* 0x000000225b137223 */ /* 0x040fe20000000013 */
[C---:B------:R-:W-:Y:S01]  /*6b10*/  FFMA R16, R91.reuse, R32, R16 ;  /* 0x000000205b107223 */ /* 0x040fe20000000010 */
[----:B------:R-:W-:Y:S01]  /*6b20*/  FFMA R17, R91, R36, R17 ;  /* 0x000000245b117223 */ /* 0x000fe20000000011 */
[----:B------:R-:W-:Y:S01]  /*6b30*/  LOP3.LUT R32, R125, 0xffff0000, RZ, 0xc0, !PT ;  /* 0xffff00007d207812 */ /* 0x000fe200078ec0ff */
[----:B------:R-:W-:Y:S01]  /*6b40*/  FFMA R18, R91, R33, R18 ;  /* 0x000000215b127223 */ /* 0x000fe20000000012 */
[C---:B------:R-:W-:Y:S01]  /*6b50*/  SHF.L.U32 R34, R126.reuse, 0x10, RZ ;  /* 0x000000107e227819 */ /* 0x040fe200000006ff */
[C---:B------:R-:W-:Y:S01]  /*6b60*/  FMUL R23, R71.reuse, R23 ;  /* 0x0000001747177220 */ /* 0x040fe20000400000 */
[----:B------:R-:W-:Y:S01]  /*6b70*/  LOP3.LUT R33, R126, 0xffff0000, RZ, 0xc0, !PT ;  /* 0xffff00007e217812 */ /* 0x000fe200078ec0ff */
[----:B------:R-:W-:Y:S01]  /*6b80*/  FMUL R27, R71, R27 ;  /* 0x0000001b471b7220 */ /* 0x000fe20000400000 */
[----:B------:R-:W-:Y:S01]  /*6b90*/  SHF.L.U32 R36, R127, 0x10, RZ ;  /* 0x000000107f247819 */ /* 0x000fe200000006ff */
[C---:B------:R-:W-:Y:S01]  /*6ba0*/  FFMA R23, R91.reuse, R32, R23 ;  /* 0x000000205b177223 */ /* 0x040fe20000000017 */
[----:B------:R-:W-:Y:S01]  /*6bb0*/  FFMA R20, R91, R34, R20 ;  /* 0x000000225b147223 */ /* 0x000fe20000000014 */
        /* <DEDUP_REMOVED lines=19> */
[C---:B------:R-:W-:Y:S02]  /*6cf0*/  FFMA R29, R91.reuse, R32, R29 ;  /* 0x000000205b1d7223 */ /* 0x040fe4000000001d */
[C---:B------:R-:W-:Y:S02]  /*6d00*/  FFMA R30, R91.reuse, R34, R30 ;  /* 0x000000225b1e7223 */ /* 0x040fe4000000001e */
[----:B------:R-:W-:Y:S01]  /*6d10*/  FFMA R35, R91, R33, R35 ;  /* 0x000000215b237223 */ /* 0x000fe20000000023 */
[----:B------:R-:W-:Y:S04]  /*6d20*/  FFMA.SAT R32, R0, -R87, 0.5 ;  /* 0x3f00000000207423 */ /* 0x000fe80000002857 */
[----:B------:R-:W-:Y:S04]  /*6d30*/  FFMA.RM R54, R32, R53, 12582913 ;  /* 0x4b40000120367423 */ /* 0x000fe80000004035 */
[----:B------:R-:W-:Y:S04]  /*6d40*/  FADD R32, R54, -12583039 ;  /* 0xcb40007f36207421 */ /* 0x000fe80000000000 */
[C---:B------:R-:W-:Y:S04]  /*6d50*/  FFMA R32, R0.reuse, -1.4426950216293334961, -R32 ;  /* 0xbfb8aa3b00207823 */ /* 0x040fe80000000820 */
[----:B------:R-:W-:Y:S01]  /*6d60*/  FFMA R32, R0, -1.925963033500011079e-08, R32 ;  /* 0xb2a5706000207823 */ /* 0x000fe20000000020 */
[C---:B------:R-:W-:Y:S03]  /*6d70*/  FFMA.SAT R33, R2.reuse, -R87, 0.5 ;  /* 0x3f00000002217423 */ /* 0x040fe60000002857 */
[----:B------:R-:W1:Y:S01]  /*6d80*/  MUFU.EX2 R88, R32 ;  /* 0x0000002000587308 */ /* 0x000e620000000800 */
[----:B------:R-:W-:Y:S04]  /*6d90*/  FFMA.RM R55, R33, R53, 12582913 ;  /* 0x4b40000121377423 */ /* 0x000fe80000004035 */
[----:B------:R-:W-:Y:S04]  /*6da0*/  FADD R33, R55, -12583039 ;  /* 0xcb40007f37217421 */ /* 0x000fe80000000000 */
[C---:B------:R-:W-:Y:S04]  /*6db0*/  FFMA R33, R2.reuse, -1.4426950216293334961, -R33 ;  /* 0xbfb8aa3b02217823 */ /* 0x040fe80000000821 */
[----:B------:R-:W-:Y:S01]  /*6dc0*/  FFMA R33, R2, -1.925963033500011079e-08, R33 ;  /* 0xb2a5706002217823 */ /* 0x000fe20000000021 */
[C---:B------:R-:W-:Y:S03]  /*6dd0*/  FFMA.SAT R34, R3.reuse, -R87, 0.5 ;  /* 0x3f00000003227423 */ /* 0x040fe60000002857 */
[----:B------:R-:W2:Y:S01]  /*6de0*/  MUFU.EX2 R90, R33 ;  /* 0x00000021005a7308 */ /* 0x000ea20000000800 */
[----:B------:R-:W-:Y:S04]  /*6df0*/  FFMA.RM R56, R34, R53, 12582913 ;  /* 0x4b40000122387423 */ /* 0x000fe80000004035 */
[----:B------:R-:W-:Y:S04]  /*6e00*/  FADD R34, R56, -12583039 ;  /* 0xcb40007f38227421 */ /* 0x000fe80000000000 */
[C---:B------:R-:W-:Y:S04]  /*6e10*/  FFMA R34, R3.reuse, -1.4426950216293334961, -R34 ;  /* 0xbfb8aa3b03227823 */ /* 0x040fe80000000822 */
[----:B------:R-:W-:Y:S01]  /*6e20*/  FFMA R34, R3, -1.925963033500011079e-08, R34 ;  /* 0xb2a5706003227823 */ /* 0x000fe20000000022 */
[----:B------:R-:W-:Y:S03]  /*6e30*/  FFMA.SAT R36, R7, -R87, 0.5 ;  /* 0x3f00000007247423 */ /* 0x000fe60000002857 */
[----:B------:R-:W3:Y:S01]  /*6e40*/  MUFU.EX2 R89, R34 ;  /* 0x0000002200597308 */ /* 0x000ee20000000800 */
[----:B------:R-:W-:Y:S04]  /*6e50*/  FFMA.RM R57, R36, R53, 12582913 ;  /* 0x4b40000124397423 */ /* 0x000fe80000004035 */
[----:B------:R-:W-:Y:S04]  /*6e60*/  FADD R36, R57, -12583039 ;  /* 0xcb40007f39247421 */ /* 0x000fe80000000000 */
[C---:B------:R-:W-:Y:S04]  /*6e70*/  FFMA R36, R7.reuse, -1.4426950216293334961, -R36 ;  /* 0xbfb8aa3b07247823 */ /* 0x040fe80000000824 */
[----:B------:R-:W-:Y:S01]  /*6e80*/  FFMA R36, R7, -1.925963033500011079e-08, R36 ;  /* 0xb2a5706007247823 */ /* 0x000fe20000000024 */
[----:B------:R-:W-:Y:S03]  /*6e90*/  FFMA.SAT R37, R4, -R87, 0.5 ;  /* 0x3f00000004257423 */ /* 0x000fe60000002857 */
[----:B------:R-:W4:Y:S01]  /*6ea0*/  MUFU.EX2 R92, R36 ;  /* 0x00000024005c7308 */ /* 0x000f220000000800 */
[----:B------:R-:W-:Y:S04]  /*6eb0*/  FFMA.RM R58, R37, R53, 12582913 ;  /* 0x4b400001253a7423 */ /* 0x000fe80000004035 */
[----:B------:R-:W-:Y:S04]  /*6ec0*/  FADD R37, R58, -12583039 ;  /* 0xcb40007f3a257421 */ /* 0x000fe80000000000 */
[C---:B------:R-:W-:Y:S04]  /*6ed0*/  FFMA R37, R4.reuse, -1.4426950216293334961, -R37 ;  /* 0xbfb8aa3b04257823 */ /* 0x040fe80000000825 */
[----:B------:R-:W-:Y:S01]  /*6ee0*/  FFMA R37, R4, -1.925963033500011079e-08, R37 ;  /* 0xb2a5706004257823 */ /* 0x000fe20000000025 */
[----:B------:R-:W-:Y:S03]  /*6ef0*/  FFMA.SAT R38, R5, -R87, 0.5 ;  /* 0x3f00000005267423 */ /* 0x000fe60000002857 */
[----:B------:R-:W5:Y:S01]  /*6f00*/  MUFU.EX2 R93, R37 ;  /* 0x00000025005d7308 */ /* 0x000f620000000800 */
        /* <DEDUP_REMOVED lines=34> */
[C---:B------:R-:W-:Y:S03]  /*7130*/  FFMA.SAT R44, R15.reuse, -R87, 0.5 ;  /* 0x3f0000000f2c7423 */ /* 0x040fe60000002857 */
        /* <DEDUP_REMOVED lines=36> */
[----:B------:R1:W5:Y:S01]  /*7380*/  MUFU.EX2 R105, R49 ;  /* 0x0000003100697308 */ /* 0x0003620000000800 */
[----:B------:R-:W-:Y:S04]  /*7390*/  FFMA.RM R78, R50, R53, 12582913 ;  /* 0x4b400001324e7423 */ /* 0x000fe80000004035 */
[----:B------:R-:W-:Y:S04]  /*73a0*/  FADD R50, R78, -12583039 ;  /* 0xcb40007f4e327421 */ /* 0x000fe80000000000 */
[C---:B------:R-:W-:Y:S04]  /*73b0*/  FFMA R50, R17.reuse, -1.4426950216293334961, -R50 ;  /* 0xbfb8aa3b11327823 */ /* 0x040fe80000000832 */
[----:B------:R-:W-:Y:S01]  /*73c0*/  FFMA R50, R17, -1.925963033500011079e-08, R50 ;  /* 0xb2a5706011327823 */ /* 0x000fe20000000032 */
[C---:B------:R-:W-:Y:S03]  /*73d0*/  FFMA.SAT R51, R18.reuse, -R87, 0.5 ;  /* 0x3f00000012337423 */ /* 0x040fe60000002857 */
[----:B------:R2:W5:Y:S01]  /*73e0*/  MUFU.EX2 R106, R50 ;  /* 0x00000032006a7308 */ /* 0x0005620000000800 */
[----:B------:R-:W-:Y:S01]  /*73f0*/  FFMA.RM R79, R51, R53, 12582913 ;  /* 0x4b400001334f7423 */ /* 0x000fe20000004035 */
[----:B-1----:R-:W-:Y:S03]  /*7400*/  @!P1 IADD3 R49, PT, PT, R69, 0x1, RZ ;  /* 0x0000000145319810 */ /* 0x002fe60007ffe0ff */
[----:B------:R-:W-:Y:S01]  /*7410*/  FADD R51, R79, -12583039 ;  /* 0xcb40007f4f337421 */ /* 0x000fe20000000000 */
[C---:B------:R-:W-:Y:S03]  /*7420*/  @!P1 ISETP.NE.AND P0, PT, R49.reuse, 0x4, PT ;  /* 0x000000043100980c */ /* 0x040fe60003f05270 */
[C---:B------:R-:W-:Y:S01]  /*7430*/  FFMA R51, R18.reuse, -1.4426950216293334961, -R51 ;  /* 0xbfb8aa3b12337823 */ /* 0x040fe20000000833 */
[----:B------:R-:W-:Y:S02]  /*7440*/  @!P1 SEL R69, R49, RZ, P0 ;  /* 0x000000ff31459207 */ /* 0x000fe40000000000 */
[----:B------:R-:W-:Y:S01]  /*7450*/  @!P1 SEL R49, RZ, 0x1, P0 ;  /* 0x00000001ff319807 */ /* 0x000fe20000000000 */
[----:B------:R-:W-:Y:S01]  /*7460*/  FFMA R51, R18, -1.925963033500011079e-08, R51 ;  /* 0xb2a5706012337823 */ /* 0x000fe20000000033 */
[----:B------:R-:W-:Y:S02]  /*7470*/  FFMA.SAT R52, R23, -R87, 0.5 ;  /* 0x3f00000017347423 */ /* 0x000fe40000002857 */
[----:B------:R-:W-:Y:S01]  /*7480*/  @!P1 LOP3.LUT R150, R150, R49, RZ, 0x3c, !PT ;  /* 0x0000003196969212 */ /* 0x000fe200078e3cff */
[----:B------:R1:W5:Y:S01]  /*7490*/  MUFU.EX2 R107, R51 ;  /* 0x00000033006b7308 */ /* 0x0003620000000800 */
[----:B------:R-:W-:Y:S01]  /*74a0*/  FFMA.RM R80, R52, R53, 12582913 ;  /* 0x4b40000134507423 */ /* 0x000fe20000004035 */
[----:B--2---:R-:W-:Y:S02]  /*74b0*/  @!P1 IADD3 R50, PT, PT, R112, 0x110, RZ ;  /* 0x0000011070329810 */ /* 0x004fe40007ffe0ff */
[----:B------:R-:W-:Y:S01]  /*74c0*/  SHF.L.U32 R49, R57, 0x17, RZ ;  /* 0x0000001739317819 */ /* 0x000fe200000006ff */
[----:B------:R-:W-:Y:S01]  /*74d0*/  FADD R52, R80, -12583039 ;  /* 0xcb40007f50347421 */ /* 0x000fe20000000000 */
[----:B------:R-:W-:Y:S03]  /*74e0*/  @!P1 LOP3.LUT R50, R50, 0xfefffff8, RZ, 0xc0, !PT ;  /* 0xfefffff832329812 */ /* 0x000fe600078ec0ff */
[C---:B------:R-:W-:Y:S01]  /*74f0*/  FFMA R52, R23.reuse, -1.4426950216293334961, -R52 ;  /* 0xbfb8aa3b17347823 */ /* 0x040fe20000000834 */
[----:B------:R2:W-:Y:S03]  /*7500*/  @!P1 SYNCS.ARRIVE.TRANS64.RED.A1T0 RZ, [R50+URZ], RZ ;  /* 0x000000ff32ff99a7 */ /* 0x0005e600081004ff */
[----:B------:R-:W-:Y:S01]  /*7510*/  FFMA R52, R23, -1.925963033500011079e-08, R52 ;  /* 0xb2a5706017347823 */ /* 0x000fe20000000034 */
[C---:B------:R-:W-:Y:S03]  /*7520*/  FFMA.SAT R81, R20.reuse, -R87, 0.5 ;  /* 0x3f00000014517423 */ /* 0x040fe60000002857 */
[----:B------:R-:W2:Y:S01]  /*7530*/  MUFU.EX2 R108, R52 ;  /* 0x00000034006c7308 */ /* 0x000ea20000000800 */
[----:B------:R-:W-:Y:S01]  /*7540*/  FFMA.RM R81, R81, R53, 12582913 ;  /* 0x4b40000151517423 */ /* 0x000fe20000004035 */
[----:B-1----:R-:W-:Y:S03]  /*7550*/  SHF.L.U32 R51, R61, 0x17, RZ ;  /* 0x000000173d337819 */ /* 0x002fe600000006ff */
[----:B------:R-:W-:Y:S04]  /*7560*/  FADD R32, R81, -12583039 ;  /* 0xcb40007f51207421 */ /* 0x000fe80000000000 */
[C---:B------:R-:W-:Y:S04]  /*7570*/  FFMA R32, R20.reuse, -1.4426950216293334961, -R32 ;  /* 0xbfb8aa3b14207823 */ /* 0x040fe80000000820 */
[----:B------:R-:W-:Y:S01]  /*7580*/  FFMA R32, R20, -1.925963033500011079e-08, R32 ;  /* 0xb2a5706014207823 */ /* 0x000fe20000000020 */
[----:B------:R-:W-:Y:S03]  /*7590*/  FFMA.SAT R33, R21, -R87, 0.5 ;  /* 0x3f00000015217423 */ /* 0x000fe60000002857 */
[----:B------:R-:W1:Y:S01]  /*75a0*/  MUFU.EX2 R109, R32 ;  /* 0x00000020006d7308 */ /* 0x000e620000000800 */
[----:B------:R-:W-:Y:S04]  /*75b0*/  FFMA.RM R82, R33, R53, 12582913 ;  /* 0x4b40000121527423 */ /* 0x000fe80000004035 */
        /* <DEDUP_REMOVED lines=9> */
[C---:B------:R-:W-:Y:S03]  /*7650*/  FFMA.SAT R36, R27.reuse, -R87, 0.5 ;  /* 0x3f0000001b247423 */ /* 0x040fe60000002857 */
[----:B------:R3:W1:Y:S01]  /*7660*/  MUFU.EX2 R111, R34 ;  /* 0x00000022006f7308 */ /* 0x0006620000000800 */
[----:B------:R-:W-:Y:S04]  /*7670*/  FFMA.RM R84, R36, R53, 12582913 ;  /* 0x4b40000124547423 */ /* 0x000fe80000004035 */
[----:B------:R-:W-:Y:S04]  /*7680*/  FADD R36, R84, -12583039 ;  /* 0xcb40007f54247421 */ /* 0x000fe80000000000 */
[C---:B------:R-:W-:Y:S04]  /*7690*/  FFMA R36, R27.reuse, -1.4426950216293334961, -R36 ;  /* 0xbfb8aa3b1b247823 */ /* 0x040fe80000000824 */
[----:B------:R-:W-:Y:S01]  /*76a0*/  FFMA R36, R27, -1.925963033500011079e-08, R36 ;  /* 0xb2a570601b247823 */ /* 0x000fe20000000024 */
[----:B------:R-:W-:Y:S03]  /*76b0*/  FFMA.SAT R37, R24, -R87, 0.5 ;  /* 0x3f00000018257423 */ /* 0x000fe60000002857 */
[----:B------:R4:W1:Y:S01]  /*76c0*/  MUFU.EX2 R112, R36 ;  /* 0x0000002400707308 */ /* 0x0008620000000800 */
[----:B------:R-:W-:Y:S01]  /*76d0*/  FFMA.RM R85, R37, R53, 12582913 ;  /* 0x4b40000125557423 */ /* 0x000fe20000004035 */
[----:B---3--:R-:W-:Y:S03]  /*76e0*/  SHF.L.U32 R34, R54, 0x17, RZ ;  /* 0x0000001736227819 */ /* 0x008fe600000006ff */
[----:B------:R-:W-:Y:S04]  /*76f0*/  FADD R37, R85, -12583039 ;  /* 0xcb40007f55257421 */ /* 0x000fe80000000000 */
[C---:B------:R-:W-:Y:S04]  /*7700*/  FFMA R37, R24.reuse, -1.4426950216293334961, -R37 ;  /* 0xbfb8aa3b18257823 */ /* 0x040fe80000000825 */
[----:B------:R-:W-:Y:S01]  /*7710*/  FFMA R37, R24, -1.925963033500011079e-08, R37 ;  /* 0xb2a5706018257823 */ /* 0x000fe20000000025 */
[----:B------:R-:W-:Y:S03]  /*7720*/  FFMA.SAT R38, R25, -R87, 0.5 ;  /* 0x3f00000019267423 */ /* 0x000fe60000002857 */
[----:B------:R3:W1:Y:S01]  /*7730*/  MUFU.EX2 R113, R37 ;  /* 0x0000002500717308 */ /* 0x0006620000000800 */
[----:B------:R-:W-:Y:S01]  /*7740*/  FFMA.RM R86, R38, R53, 12582913 ;  /* 0x4b40000126567423 */ /* 0x000fe20000004035 */
[----:B----4-:R-:W-:Y:S02]  /*7750*/  SHF.L.U32 R36, R55, 0x17, RZ ;  /* 0x0000001737247819 */ /* 0x010fe400000006ff */
[----:B------:R-:W-:Y:S01]  /*7760*/  SHF.L.U32 R55, R82, 0x17, RZ ;  /* 0x0000001752377819 */ /* 0x000fe200000006ff */
[----:B------:R-:W-:Y:S04]  /*7770*/  FADD R38, R86, -12583039 ;  /* 0xcb40007f56267421 */ /* 0x000fe80000000000 */
[C---:B------:R-:W-:Y:S04]  /*7780*/  FFMA R38, R25.reuse, -1.4426950216293334961, -R38 ;  /* 0xbfb8aa3b19267823 */ /* 0x040fe80000000826 */
[----:B------:R-:W-:Y:S01]  /*7790*/  FFMA R38, R25, -1.925963033500011079e-08, R38 ;  /* 0xb2a5706019267823 */ /* 0x000fe20000000026 */
[----:B------:R-:W-:Y:S03]  /*77a0*/  FFMA.SAT R39, R26, -R87, 0.5 ;  /* 0x3f0000001a277423 */ /* 0x000fe60000002857 */
[----:B------:R4:W1:Y:S01]  /*77b0*/  MUFU.EX2 R114, R38 ;  /* 0x0000002600727308 */ /* 0x0008620000000800 */
[----:B------:R-:W-:Y:S01]  /*77c0*/  FFMA.RM R43, R39, R53, 12582913 ;  /* 0x4b400001272b7423 */ /* 0x000fe20000004035 */
[----:B---3--:R-:W-:Y:S03]  /*77d0*/  SHF.L.U32 R37, R56, 0x17, RZ ;  /* 0x0000001738257819 */ /* 0x008fe600000006ff */
[C---:B------:R-:W-:Y:S01]  /*77e0*/  FADD R39, R43.reuse, -12583039 ;  /* 0xcb40007f2b277421 */ /* 0x040fe20000000000 */
[----:B------:R-:W-:Y:S03]  /*77f0*/  SHF.L.U32 R43, R43, 0x17, RZ ;  /* 0x000000172b2b7819 */ /* 0x000fe600000006ff */
[C---:B------:R-:W-:Y:S04]  /*7800*/  FFMA R39, R26.reuse, -1.4426950216293334961, -R39 ;  /* 0xbfb8aa3b1a277823 */ /* 0x040fe80000000827 */
[----:B------:R-:W-:Y:S01]  /*7810*/  FFMA R39, R26, -1.925963033500011079e-08, R39 ;  /* 0xb2a570601a277823 */ /* 0x000fe20000000027 */
[C---:B------:R-:W-:Y:S01]  /*7820*/  FFMA.SAT R40, R31.reuse, -R87, 0.5 ;  /* 0x3f0000001f287423 */ /* 0x040fe20000002857 */
[----:B----4-:R-:W-:Y:S03]  /*7830*/  SHF.L.U32 R38, R58, 0x17, RZ ;  /* 0x000000173a267819 */ /* 0x010fe600000006ff */
[----:B------:R-:W-:Y:S04]  /*7840*/  FFMA.RM R44, R40, R53, 12582913 ;  /* 0x4b400001282c7423 */ /* 0x000fe80000004035 */
[----:B------:R-:W-:Y:S04]  /*7850*/  FADD R40, R44, -12583039 ;  /* 0xcb40007f2c287421 */ /* 0x000fe80000000000 */
[C---:B------:R-:W-:Y:S04]  /*7860*/  FFMA R40, R31.reuse, -1.4426950216293334961, -R40 ;  /* 0xbfb8aa3b1f287823 */ /* 0x040fe80000000828 */
[----:B------:R-:W-:Y:S01]  /*7870*/  FFMA R40, R31, -1.925963033500011079e-08, R40 ;  /* 0xb2a570601f287823 */ /* 0x000fe20000000028 */
[C---:B------:R-:W-:Y:S04]  /*7880*/  FFMA.SAT R41, R28.reuse, -R87, 0.5 ;  /* 0x3f0000001c297423 */ /* 0x040fe80000002857 */
        /* <DEDUP_REMOVED lines=14> */
[----:B------:R-:W-:Y:S04]  /*7970*/  FFMA.SAT R33, R35, -R87, 0.5 ;  /* 0x3f00000023217423 */ /* 0x000fe80000002857 */
[----:B------:R-:W-:Y:S04]  /*7980*/  FFMA.RM R48, R33, R53, 12582913 ;  /* 0x4b40000121307423 */ /* 0x000fe80000004035 */
[----:B------:R-:W-:Y:S04]  /*7990*/  FADD R33, R48, -12583039 ;  /* 0xcb40007f30217421 */ /* 0x000fe80000000000 */
[C---:B------:R-:W-:Y:S04]  /*79a0*/  FFMA R33, R35.reuse, -1.4426950216293334961, -R33 ;  /* 0xbfb8aa3b23217823 */ /* 0x040fe80000000821 */
[----:B------:R-:W-:Y:S01]  /*79b0*/  FFMA R33, R35, -1.925963033500011079e-08, R33 ;  /* 0xb2a5706023217823 */ /* 0x000fe20000000021 */
[----:B------:R-:W-:Y:S01]  /*79c0*/  FFMA R34, R88, R34, 1 ;  /* 0x3f80000058227423 */ /* 0x000fe20000000022 */
[----:B------:R-:W-:Y:S01]  /*79d0*/  FFMA R90, R90, R36, 1 ;  /* 0x3f8000005a5a7423 */ /* 0x000fe20000000024 */
[----:B------:R-:W-:Y:S01]  /*79e0*/  FFMA R36, R89, R37, 1 ;  /* 0x3f80000059247423 */ /* 0x000fe20000000025 */
[----:B------:R-:W-:Y:S01]  /*79f0*/  FFMA R37, R92, R49, 1 ;  /* 0x3f8000005c257423 */ /* 0x000fe20000000031 */
[----:B------:R-:W-:Y:S01]  /*7a00*/  SHF.L.U32 R49, R59, 0x17, RZ ;  /* 0x000000173b317819 */ /* 0x000fe200000006ff */
[----:B-----5:R-:W-:Y:S01]  /*7a10*/  FFMA R38, R93, R38, 1 ;  /* 0x3f8000005d267423 */ /* 0x020fe20000000026 */
[----:B--2---:R-:W-:Y:S04]  /*7a20*/  IADD3 R50, PT, PT, R34, 0x1800000, RZ ;  /* 0x0180000022327810 */ /* 0x004fe80007ffe0ff */
[----:B------:R-:W-:Y:S04]  /*7a30*/  LOP3.LUT R50, R50, 0x7f800000, RZ, 0xc0, !PT ;  /* 0x7f80000032327812 */ /* 0x000fe800078ec0ff */
[----:B------:R-:W-:Y:S02]  /*7a40*/  ISETP.GT.U32.AND P0, PT, R50, 0x1ffffff, PT ;  /* 0x01ffffff3200780c */ /* 0x000fe40003f04070 */
[----:B------:R-:W-:Y:S02]  /*7a50*/  SHF.L.U32 R50, R60, 0x17, RZ ;  /* 0x000000173c327819 */ /* 0x000fe400000006ff */
[----:B------:R2:W3:Y:S02]  /*7a60*/  MUFU.EX2 R60, R39 ;  /* 0x00000027003c7308 */ /* 0x0004e40000000800 */
[----:B--2---:R-:W-:Y:S01]  /*7a70*/  FFMA R39, R94, R49, 1 ;  /* 0x3f8000005e277423 */ /* 0x004fe20000000031 */
[----:B------:R-:W-:Y:S01]  /*7a80*/  SHF.L.U32 R49, R62, 0x17, RZ ;  /* 0x000000173e317819 */ /* 0x000fe200000006ff */
[----:B------:R-:W-:Y:S01]  /*7a90*/  FFMA R56, R95, R50, 1 ;  /* 0x3f8000005f387423 */ /* 0x000fe20000000032 */
[----:B------:R-:W-:Y:S01]  /*7aa0*/  SHF.L.U32 R50, R63, 0x17, RZ ;  /* 0x000000173f327819 */ /* 0x000fe200000006ff */
[----:B------:R-:W-:Y:S04]  /*7ab0*/  FFMA R53, R96, R51, 1 ;  /* 0x3f80000060357423 */ /* 0x000fe80000000033 */
[----:B------:R2:W4:Y:S01]  /*7ac0*/  MUFU.EX2 R63, R40 ;  /* 0x00000028003f7308 */ /* 0x0005220000000800 */
[----:B------:R-:W-:Y:S01]  /*7ad0*/  SHF.L.U32 R51, R64, 0x17, RZ ;  /* 0x0000001740337819 */ /* 0x000fe200000006ff */
[----:B------:R-:W-:Y:S01]  /*7ae0*/  FFMA R89, R97, R49, 1 ;  /* 0x3f80000061597423 */ /* 0x000fe20000000031 */
[----:B------:R-:W-:Y:S01]  /*7af0*/  SHF.L.U32 R49, R73, 0x17, RZ ;  /* 0x0000001749317819 */ /* 0x000fe200000006ff */
[----:B------:R-:W-:Y:S01]  /*7b00*/  FFMA R88, R98, R50, 1 ;  /* 0x3f80000062587423 */ /* 0x000fe20000000032 */
[----:B------:R-:W-:Y:S01]  /*7b10*/  SHF.L.U32 R50, R74, 0x17, RZ ;  /* 0x000000174a327819 */ /* 0x000fe200000006ff */
[----:B------:R-:W-:Y:S01]  /*7b20*/  FFMA R87, R99, R51, 1 ;  /* 0x3f80000063577423 */ /* 0x000fe20000000033 */
[----:B------:R-:W-:Y:S03]  /*7b30*/  SHF.L.U32 R51, R78, 0x17, RZ ;  /* 0x000000174e337819 */ /* 0x000fe600000006ff */
[----:B------:R5:W4:Y:S10]  /*7b40*/  MUFU.EX2 R64, R41 ;  /* 0x0000002900407308 */ /* 0x000b340000000800 */
[----:B------:R1:W-:Y:S01]  /*7b50*/  MUFU.EX2 R73, R32 ;  /* 0x0000002000497308 */ /* 0x0003e20000000800 */
[----:B--2---:R-:W-:Y:S05]  /*7b60*/  SHF.L.U32 R40, R72, 0x17, RZ ;  /* 0x0000001748287819 */ /* 0x004fea00000006ff */
[----:B------:R-:W-:Y:S01]  /*7b70*/  FFMA R62, R100, R40, 1 ;  /* 0x3f800000643e7423 */ /* 0x000fe20000000028 */
[----:B------:R-:W-:Y:S03]  /*7b80*/  SHF.L.U32 R40, R75, 0x17, RZ ;  /* 0x000000174b287819 */ /* 0x000fe600000006ff */
[----:B------:R2:W4:Y:S01]  /*7b90*/  MUFU.EX2 R72, R42 ;  /* 0x0000002a00487308 */ /* 0x0005220000000800 */
[----:B-----5:R-:W-:Y:S01]  /*7ba0*/  SHF.L.U32 R41, R76, 0x17, RZ ;  /* 0x000000174c297819 */ /* 0x020fe200000006ff */
[----:B------:R-:W-:Y:S01]  /*7bb0*/  FFMA R52, R101, R49, 1 ;  /* 0x3f80000065347423 */ /* 0x000fe20000000031 */
[----:B------:R-:W-:Y:S01]  /*7bc0*/  FFMA R49, R102, R50, 1 ;  /* 0x3f80000066317423 */ /* 0x000fe20000000032 */
[----:B------:R-:W-:Y:S01]  /*7bd0*/  SHF.L.U32 R50, R77, 0x17, RZ ;  /* 0x000000174d327819 */ /* 0x000fe200000006ff */
[----:B------:R-:W-:Y:S01]  /*7be0*/  FFMA R77, R103, R40, 1 ;  /* 0x3f800000674d7423 */ /* 0x000fe20000000028 */
[----:B------:R-:W-:Y:S01]  /*7bf0*/  SHF.L.U32 R40, R79, 0x17, RZ ;  /* 0x000000174f287819 */ /* 0x000fe200000006ff */
[----:B------:R-:W-:Y:S01]  /*7c00*/  FFMA R61, R104, R41, 1 ;  /* 0x3f800000683d7423 */ /* 0x000fe20000000029 */
[----:B------:R-:W-:Y:S01]  /*7c10*/  SHF.L.U32 R41, R80, 0x17, RZ ;  /* 0x0000001750297819 */ /* 0x000fe200000006ff */
[----:B------:R-:W-:Y:S01]  /*7c20*/  FFMA R50, R105, R50, 1 ;  /* 0x3f80000069327423 */ /* 0x000fe20000000032 */
[----:B-1----:R-:W-:Y:S01]  /*7c30*/  SHF.L.U32 R32, R83, 0x17, RZ ;  /* 0x0000001753207819 */ /* 0x002fe200000006ff */
[----:B------:R-:W-:Y:S01]  /*7c40*/  FFMA R51, R106, R51, 1 ;  /* 0x3f8000006a337423 */ /* 0x000fe20000000033 */
[----:B------:R-:W-:Y:S01]  /*7c50*/  FFMA R76, R107, R40, 1 ;  /* 0x3f8000006b4c7423 */ /* 0x000fe20000000028 */
[----:B------:R-:W-:Y:S01]  /*7c60*/  SHF.L.U32 R40, R84, 0x17, RZ ;  /* 0x0000001754287819 */ /* 0x000fe200000006ff */
[----:B------:R-:W-:Y:S01]  /*7c70*/  FFMA R57, R108, R41, 1 ;  /* 0x3f8000006c397423 */ /* 0x000fe20000000029 */
[----:B------:R-:W-:Y:S02]  /*7c80*/  SHF.L.U32 R41, R85, 0x17, RZ ;  /* 0x0000001755297819 */ /* 0x000fe400000006ff */
[----:B--2---:R-:W-:Y:S05]  /*7c90*/  SHF.L.U32 R42, R81, 0x17, RZ ;  /* 0x00000017512a7819 */ /* 0x004fea00000006ff */
[----:B------:R-:W-:Y:S01]  /*7ca0*/  FFMA R54, R109, R42, 1 ;  /* 0x3f8000006d367423 */ /* 0x000fe2000000002a */
[----:B------:R-:W-:Y:S01]  /*7cb0*/  FFMA R55, R110, R55, 1 ;  /* 0x3f8000006e377423 */ /* 0x000fe20000000037 */
[----:B------:R1:W2:Y:S01]  /*7cc0*/  MUFU.EX2 R42, R33 ;  /* 0x00000021002a7308 */ /* 0x0002a20000000800 */
[----:B------:R-:W-:Y:S01]  /*7cd0*/  FFMA R79, R111, R32, 1 ;  /* 0x3f8000006f4f7423 */ /* 0x000fe20000000020 */
[----:B------:R-:W-:Y:S01]  /*7ce0*/  SHF.L.U32 R32, R44, 0x17, RZ ;  /* 0x000000172c207819 */ /* 0x000fe200000006ff */
[----:B------:R-:W-:Y:S01]  /*7cf0*/  FFMA R75, R112, R40, 1 ;  /* 0x3f800000704b7423 */ /* 0x000fe20000000028 */
[----:B------:R-:W-:Y:S01]  /*7d00*/  SHF.L.U32 R40, R46, 0x17, RZ ;  /* 0x000000172e287819 */ /* 0x000fe200000006ff */
[----:B------:R-:W-:Y:S01]  /*7d10*/  FFMA R58, R113, R41, 1 ;  /* 0x3f800000713a7423 */ /* 0x000fe20000000029 */
[----:B------:R-:W-:Y:S02]  /*7d20*/  SHF.L.U32 R41, R47, 0x17, RZ ;  /* 0x000000172f297819 */ /* 0x000fe400000006ff */
[----:B-1----:R-:W-:Y:S05]  /*7d30*/  SHF.L.U32 R33, R86, 0x17, RZ ;  /* 0x0000001756217819 */ /* 0x002fea00000006ff */
[----:B------:R-:W-:Y:S01]  /*7d40*/  FFMA R59, R114, R33, 1 ;  /* 0x3f800000723b7423 */ /* 0x000fe20000000021 */
[----:B------:R-:W-:Y:S01]  /*7d50*/  SHF.L.U32 R33, R45, 0x17, RZ ;  /* 0x000000172d217819 */ /* 0x000fe200000006ff */
[----:B---3--:R-:W-:Y:S01]  /*7d60*/  FFMA R60, R60, R43, 1 ;  /* 0x3f8000003c3c7423 */ /* 0x008fe2000000002b */
[----:B------:R-:W-:Y:S01]  /*7d70*/  SHF.L.U32 R43, R48, 0x17, RZ ;  /* 0x00000017302b7819 */ /* 0x000fe200000006ff */
[----:B----4-:R-:W-:Y:S02]  /*7d80*/  FFMA R78, R63, R32, 1 ;  /* 0x3f8000003f4e7423 */ /* 0x010fe40000000020 */
[----:B------:R-:W-:Y:S01]  /*7d90*/  FFMA R74, R64, R33, 1 ;  /* 0x3f800000404a7423 */ /* 0x000fe20000000021 */
[----:B------:R-:W-:Y:S01]  /*7da0*/  FFMA R63, R72, R40, 1 ;  /* 0x3f800000483f7423 */ /* 0x000fe20000000028 */
[----:B------:R-:W-:Y:S01]  /*7db0*/  FFMA R73, R73, R41, 1 ;  /* 0x3f80000049497423 */ /* 0x000fe20000000029 */
[----:B--2---:R-:W-:Y:S01]  /*7dc0*/  FFMA R72, R42, R43, 1 ;  /* 0x3f8000002a487423 */ /* 0x004fe2000000002b */
[----:B------:R-:W-:Y:S06]  /*7dd0*/  @P0 BRA `(.L_x_125) ;  /* 0x0000000000140947 */ /* 0x000fec0003800000 */
[----:B------:R-:W-:Y:S02]  /*7de0*/  MOV R83, R34 ;  /* 0x0000002200537202 */ /* 0x000fe40000000f00 */
[----:B------:R-:W-:Y:S02]  /*7df0*/  MOV R82, 0x7e10 ;  /* 0x00007e1000527802 */ /* 0x000fe40000000f00 */
[----:B------:R-:W-:Y:S05]  /*7e00*/  CALL.REL.NOINC `($__internal_3_$__cuda_sm20_rcp_rn_f32_slowpath) ;  /* 0x0000003400bc7944 */ /* 0x000fea0003c00000 */
[----:B------:R-:W-:Y:S01]  /*7e10*/  MOV R32, R64 ;  /* 0x0000004000207202 */ /* 0x000fe20000000f00 */
[----:B------:R-:W-:Y:S05]  /*7e20*/  BRA `(.L_x_126) ;  /* 0x0000000000107947 */ /* 0x000fea0003800000 */
.L_x_125:
[----:B------:R-:W1:Y:S02]  /*7e30*/  MUFU.RCP R32, R34 ;  /* 0x0000002200207308 */ /* 0x000e640000001000 */
[----:B-1----:R-:W-:Y:S04]  /*7e40*/  FFMA R34, R34, R32, -1 ;  /* 0xbf80000022227423 */ /* 0x002fe80000000020 */
[----:B------:R-:W-:Y:S04]  /*7e50*/  FADD.FTZ R34, -R34, -RZ ;  /* 0x800000ff22227221 */ /* 0x000fe80000010100 */
[----:B------:R-:W-:Y:S07]  /*7e60*/  FFMA R32, R32, R34, R32 ;  /* 0x0000002220207223 */ /* 0x000fee0000000020 */
.L_x_126:
[----:B------:R-:W-:Y:S05]  /*7e70*/  BSYNC.RECONVERGENT B1 ;  /* 0x0000000000017941 */ /* 0x000fea0003800200 */
.L_x_124:
[----:B------:R-:W-:Y:S01]  /*7e80*/  VIADD R33, R90, 0x1800000 ;  /* 0x018000005a217836 */ /* 0x000fe20000000000 */
[----:B------:R-:W-:Y:S04]  /*7e90*/  BSSY.RECONVERGENT B1, `(.L_x_127) ;  /* 0x000000e000017945 */ /* 0x000fe80003800200 */
[----:B------:R-:W-:Y:S04]  /*7ea0*/  LOP3.LUT R33, R33, 0x7f800000, RZ, 0xc0, !PT ;  /* 0x7f80000021217812 */ /* 0x000fe800078ec0ff */
[----:B------:R-:W-:Y:S11]  /*7eb0*/  ISETP.GT.U32.AND P0, PT, R33, 0x1ffffff, PT ;  /* 0x01ffffff2100780c */ /* 0x000ff60003f04070 */
[----:B------:R-:W-:Y:S02]  /*7ec0*/  @!UPT UIADD3 URZ, UPT, UPT, URZ, URZ, URZ ;  /* 0x000000fffffff290 */ /* 0x000fe4000fffe0ff */
[----:B------:R-:W-:Y:S05]  /*7ed0*/  @P0 BRA `(.L_x_128) ;  /* 0x0000000000140947 */ /* 0x000fea0003800000 */
[----:B------:R-:W-:Y:S02]  /*7ee0*/  MOV R83, R90 ;  /* 0x0000005a00537202 */ /* 0x000fe40000000f00 */
[----:B------:R-:W-:Y:S02]  /*7ef0*/  MOV R82, 0x7f10 ;  /* 0x00007f1000527802 */ /* 0x000fe40000000f00 */
[----:B------:R-:W-:Y:S05]  /*7f00*/  CALL.REL.NOINC `($__internal_3_$__cuda_sm20_rcp_rn_f32_slowpath) ;  /* 0x00000034007c7944 */ /* 0x000fea0003c00000 */
[----:B------:R-:W-:Y:S01]  /*7f10*/  MOV R33, R64 ;  /* 0x0000004000217202 */ /* 0x000fe20000000f00 */
[----:B------:R-:W-:Y:S05]  /*7f20*/  BRA `(.L_x_129) ;  /* 0x0000000000107947 */ /* 0x000fea0003800000 */
.L_x_128:
[----:B------:R-:W1:Y:S02]  /*7f30*/  MUFU.RCP R33, R90 ;  /* 0x0000005a00217308 */ /* 0x000e640000001000 */
[----:B-1----:R-:W-:Y:S04]  /*7f40*/  FFMA R34, R90, R33, -1 ;  /* 0xbf8000005a227423 */ /* 0x002fe80000000021 */
[----:B------:R-:W-:Y:S04]  /*7f50*/  FADD.FTZ R34, -R34, -RZ ;  /* 0x800000ff22227221 */ /* 0x000fe80000010100 */
[----:B------:R-:W-:Y:S07]  /*7f60*/  FFMA R33, R33, R34, R33 ;  /* 0x0000002221217223 */ /* 0x000fee0000000021 */
.L_x_129:
[----:B------:R-:W-:Y:S05]  /*7f70*/  BSYNC.RECONVERGENT B1 ;  /* 0x0000000000017941 */ /* 0x000fea0003800200 */
.L_x_127:
        /* <DEDUP_REMOVED lines=11> */
.L_x_131:
[----:B------:R-:W1:Y:S02]  /*8030*/  MUFU.RCP R34, R36 ;  /* 0x0000002400227308 */ /* 0x000e640000001000 */
[----:B-1----:R-:W-:Y:S04]  /*8040*/  FFMA R36, R36, R34, -1 ;  /* 0xbf80000024247423 */ /* 0x002fe80000000022 */
[----:B------:R-:W-:Y:S04]  /*8050*/  FADD.FTZ R36, -R36, -RZ ;  /* 0x800000ff24247221 */ /* 0x000fe80000010100 */
[----:B------:R-:W-:Y:S07]  /*8060*/  FFMA R34, R34, R36, R34 ;  /* 0x0000002422227223 */ /* 0x000fee0000000022 */
.L_x_132:
[----:B------:R-:W-:Y:S05]  /*8070*/  BSYNC.RECONVERGENT B1 ;  /* 0x0000000000017941 */ /* 0x000fea0003800200 */
.L_x_130:
        /* <DEDUP_REMOVED lines=11> */
.L_x_134:
[----:B------:R-:W1:Y:S02]  /*8130*/  MUFU.RCP R36, R37 ;  /* 0x0000002500247308 */ /* 0x000e640000001000 */
[----:B-1----:R-:W-:Y:S04]  /*8140*/  FFMA R37, R37, R36, -1 ;  /* 0xbf80000025257423 */ /* 0x002fe80000000024 */
[----:B------:R-:W-:Y:S04]  /*8150*/  FADD.FTZ R37, -R37, -RZ ;  /* 0x800000ff25257221 */ /* 0x000fe80000010100 */
[----:B------:R-:W-:Y:S07]  /*8160*/  FFMA R36, R36, R37, R36 ;  /* 0x0000002524247223 */ /* 0x000fee0000000024 */
.L_x_135:
[----:B------:R-:W-:Y:S05]  /*8170*/  BSYNC.RECONVERGENT B1 ;  /* 0x0000000000017941 */ /* 0x000fea0003800200 */
.L_x_133:
        /* <DEDUP_REMOVED lines=11> */
.L_x_137:
[----:B------:R-:W1:Y:S02]  /*8230*/  MUFU.RCP R37, R38 ;  /* 0x0000002600257308 */ /* 0x000e640000001000 */
[----:B-1----:R-:W-:Y:S04]  /*8240*/  FFMA R38, R38, R37, -1 ;  /* 0xbf80000026267423 */ /* 0x002fe80000000025 */
[----:B------:R-:W-:Y:S04]  /*8250*/  FADD.FTZ R38, -R38, -RZ ;  /* 0x800000ff26267221 */ /* 0x000fe80000010100 */
[----:B------:R-:W-:Y:S07]  /*8260*/  FFMA R37, R37, R38, R37 ;  /* 0x0000002625257223 */ /* 0x000fee0000000025 */
.L_x_138:
[----:B------:R-:W-:Y:S05]  /*8270*/  BSYNC.RECONVERGENT B1 ;  /* 0x0000000000017941 */ /* 0x000fea0003800200 */
.L_x_136:
        /* <DEDUP_REMOVED lines=11> */
.L_x_140:
[----:B------:R-:W1:Y:S02]  /*8330*/  MUFU.RCP R38, R39 ;  /* 0x0000002700267308 */ /* 0x000e640000001000 */
[----:B-1----:R-:W-:Y:S04]  /*8340*/  FFMA R39, R39, R38, -1 ;  /* 0xbf80000027277423 */ /* 0x002fe80000000026 */
[----:B------:R-:W-:Y:S04]  /*8350*/  FADD.FTZ R39, -R39, -RZ ;  /* 0x800000ff27277221 */ /* 0x000fe80000010100 */
[----:B------:R-:W-:Y:S07]  /*8360*/  FFMA R38, R38, R39, R38 ;  /* 0x0000002726267223 */ /* 0x000fee0000000026 */
.L_x_141:
[----:B------:R-:W-:Y:S05]  /*8370*/  BSYNC.RECONVERGENT B1 ;  /* 0x0000000000017941 */ /* 0x000fea0003800200 */
.L_x_139:
        /* <DEDUP_REMOVED lines=11> */
.L_x_143:
[----:B------:R-:W1:Y:S02]  /*8430*/  MUFU.RCP R39, R56 ;  /* 0x0000003800277308 */ /* 0x000e640000001000 */
[----:B-1----:R-:W-:Y:S04]  /*8440*/  FFMA R40, R56, R39, -1 ;  /* 0xbf80000038287423 */ /* 0x002fe80000000027 */
[----:B------:R-:W-:Y:S04]  /*8450*/  FADD.FTZ R40, -R40, -RZ ;  /* 0x800000ff28287221 */ /* 0x000fe80000010100 */
[----:B------:R-:W-:Y:S07]  /*8460*/  FFMA R39, R39, R40, R39 ;  /* 0x0000002827277223 */ /* 0x000fee0000000027 */
.L_x_144:
[----:B------:R-:W-:Y:S05]  /*8470*/  BSYNC.RECONVERGENT B1 ;  /* 0x0000000000017941 */ /* 0x000fea0003800200 */
.L_x_142:
        /* <DEDUP_REMOVED lines=11> */
.L_x_146:
[----:B------:R-:W1:Y:S02]  /*8530*/  MUFU.RCP R40, R53 ;  /* 0x0000003500287308 */ /* 0x000e640000001000 */
[----:B-1----:R-:W-:Y:S04]  /*8540*/  FFMA R41, R53, R40, -1 ;  /* 0xbf80000035297423 */ /* 0x002fe80000000028 */
[----:B------:R-:W-:Y:S04]  /*8550*/  FADD.FTZ R41, -R41, -RZ ;  /* 0x800000ff29297221 */ /* 0x000fe80000010100 */
[----:B------:R-:W-:Y:S07]  /*8560*/  FFMA R40, R40, R41, R40 ;  /* 0x0000002928287223 */ /* 0x000fee0000000028 */
.L_x_147:
[----:B------:R-:W-:Y:S05]  /*8570*/  BSYNC.RECONVERGENT B1 ;  /* 0x0000000000017941 */ /* 0x000fea0003800200 */
.L_x_145:
        /* <DEDUP_REMOVED lines=11> */
.L_x_149:
[----:B------:R-:W1:Y:S02]  /*8630*/  MUFU.RCP R41, R89 ;  /* 0x0000005900297308 */ /* 0x000e640000001000 */
[----:B-1----:R-:W-:Y:S04]  /*8640*/  FFMA R42, R89, R41, -1 ;  /* 0xbf800000592a7423 */ /* 0x002fe80000000029 */
[----:B------:R-:W-:Y:S04]  /*8650*/  FADD.FTZ R42, -R42, -RZ ;  /* 0x800000ff2a2a7221 */ /* 0x000fe80000010100 */
[----:B------:R-:W-:Y:S07]  /*8660*/  FFMA R41, R41, R42, R41 ;  /* 0x0000002a29297223 */ /* 0x000fee0000000029 */
.L_x_150:
[----:B------:R-:W-:Y:S05]  /*8670*/  BSYNC.RECONVERGENT B1 ;  /* 0x0000000000017941 */ /* 0x000fea0003800200 */
.L_x_148:
        /* <DEDUP_REMOVED lines=11> */
.L_x_152:
[----:B------:R-:W1:Y:S02]  /*8730*/  MUFU.RCP R42, R88 ;  /* 0x00000058002a7308 */ /* 0x000e640000001000 */
[----:B-1----:R-:W-:Y:S04]  /*8740*/  FFMA R43, R88, R42, -1 ;  /* 0xbf800000582b7423 */ /* 0x002fe8000000002a */
[----:B------:R-:W-:Y:S04]  /*8750*/  FADD.FTZ R43, -R43, -RZ ;  /* 0x800000ff2b2b7221 */ /* 0x000fe80000010100 */
[----:B------:R-:W-:Y:S07]  /*8760*/  FFMA R42, R42, R43, R42 ;  /* 0x0000002b2a2a7223 */ /* 0x000fee000000002a */
.L_x_153:
[----:B------:R-:W-:Y:S05]  /*8770*/  BSYNC.RECONVERGENT B1 ;  /* 0x0000000000017941 */ /* 0x000fea0003800200 */
.L_x_151:
        /* <DEDUP_REMOVED lines=11> */
.L_x_155:
[----:B------:R-:W1:Y:S02]  /*8830*/  MUFU.RCP R43, R87 ;  /* 0x00000057002b7308 */ /* 0x000e640000001000 */
[----:B-1----:R-:W-:Y:S04]  /*8840*/  FFMA R44, R87, R43, -1 ;  /* 0xbf800000572c7423 */ /* 0x002fe8000000002b */
[----:B------:R-:W-:Y:S04]  /*8850*/  FADD.FTZ R44, -R44, -RZ ;  /* 0x800000ff2c2c7221 */ /* 0x000fe80000010100 */
[----:B------:R-:W-:Y:S07]  /*8860*/  FFMA R43, R43, R44, R43 ;  /* 0x0000002c2b2b7223 */ /* 0x000fee000000002b */
.L_x_156:
[----:B------:R-:W-:Y:S05]  /*8870*/  BSYNC.RECONVERGENT B1 ;  /* 0x0000000000017941 */ /* 0x000fea0003800200 */
.L_x_154:
        /* <DEDUP_REMOVED lines=11> */
.L_x_158:
[----:B------:R-:W1:Y:S02]  /*8930*/  MUFU.RCP R44, R62 ;  /* 0x0000003e002c7308 */ /* 0x000e640000001000 */
[----:B-1----:R-:W-:Y:S04]  /*8940*/  FFMA R45, R62, R44, -1 ;  /* 0xbf8000003e2d7423 */ /* 0x002fe8000000002c */
[----:B------:R-:W-:Y:S04]  /*8950*/  FADD.FTZ R45, -R45, -RZ ;  /* 0x800000ff2d2d7221 */ /* 0x000fe80000010100 */
[----:B------:R-:W-:Y:S07]  /*8960*/  FFMA R44, R44, R45, R44 ;  /* 0x0000002d2c2c7223 */ /* 0x000fee000000002c */
.L_x_159:
[----:B------:R-:W-:Y:S05]  /*8970*/  BSYNC.RECONVERGENT B1 ;  /* 0x0000000000017941 */ /* 0x000fea0003800200 */
.L_x_157:
        /* <DEDUP_REMOVED lines=11> */
.L_x_161:
[----:B------:R-:W1:Y:S02]  /*8a30*/  MUFU.RCP R45, R52 ;  /* 0x00000034002d7308 */ /* 0x000e640000001000 */
[----:B-1----:R-:W-:Y:S04]  /*8a40*/  FFMA R46, R52, R45, -1 ;  /* 0xbf800000342e7423 */ /* 0x002fe8000000002d */
[----:B------:R-:W-:Y:S04]  /*8a50*/  FADD.FTZ R46, -R46, -RZ ;  /* 0x800000ff2e2e7221 */ /* 0x000fe80000010100 */
[----:B------:R-:W-:Y:S07]  /*8a60*/  FFMA R45, R45, R46, R45 ;  /* 0x0000002e2d2d7223 */ /* 0x000fee000000002d */
.L_x_162:
[----:B------:R-:W-:Y:S05]  /*8a70*/  BSYNC.RECONVERGENT B1 ;  /* 0x0000000000017941 */ /* 0x000fea0003800200 */
.L_x_160:
        /* <DEDUP_REMOVED lines=11> */
.L_x_164:
[----:B------:R-:W1:Y:S02]  /*8b30*/  MUFU.RCP R46, R49 ;  /* 0x00000031002e7308 */ /* 0x000e640000001000 */
[----:B-1----:R-:W-:Y:S04]  /*8b40*/  FFMA R47, R49, R46, -1 ;  /* 0xbf800000312f7423 */ /* 0x002fe8000000002e */
[----:B------:R-:W-:Y:S04]  /*8b50*/  FADD.FTZ R47, -R47, -RZ ;  /* 0x800000ff2f2f7221 */ /* 0x000fe80000010100 */
[----:B------:R-:W-:Y:S07]  /*8b60*/  FFMA R46, R46, R47, R46 ;  /* 0x0000002f2e2e7223 */ /* 0x000fee000000002e */
.L_x_165:
[----:B------:R-:W-:Y:S05]  /*8b70*/  BSYNC.RECONVERGENT B1 ;  /* 0x0000000000017941 */ /* 0x000fea0003800200 */
.L_x_163:
        /* <DEDUP_REMOVED lines=11> */
.L_x_167:
[----:B------:R-:W1:Y:S02]  /*8c30*/  MUFU.RCP R47, R77 ;  /* 0x0000004d002f7308 */ /* 0x000e640000001000 */
[----:B-1----:R-:W-:Y:S04]  /*8c40*/  FFMA R48, R77, R47, -1 ;  /* 0xbf8000004d307423 */ /* 0x002fe8000000002f */
[----:B------:R-:W-:Y:S04]  /*8c50*/  FADD.FTZ R48, -R48, -RZ ;  /* 0x800000ff30307221 */ /* 0x000fe80000010100 */
[----:B------:R-:W-:Y:S07]  /*8c60*/  FFMA R47, R47, R48, R47 ;  /* 0x000000302f2f7223 */ /* 0x000fee000000002f */
.L_x_168:
[----:B------:R-:W-:Y:S05]  /*8c70*/  BSYNC.RECONVERGENT B1 ;  /* 0x0000000000017941 */ /* 0x000fea0003800200 */
.L_x_166:
        /* <DEDUP_REMOVED lines=11> */
.L_x_170:
[----:B------:R-:W1:Y:S02]  /*8d30*/  MUFU.RCP R48, R61 ;  /* 0x0000003d00307308 */ /* 0x000e640000001000 */
[----:B-1----:R-:W-:Y:S04]  /*8d40*/  FFMA R49, R61, R48, -1 ;  /* 0xbf8000003d317423 */ /* 0x002fe80000000030 */
[----:B------:R-:W-:Y:S04]  /*8d50*/  FADD.FTZ R49, -R49, -RZ ;  /* 0x800000ff31317221 */ /* 0x000fe80000010100 */
[----:B------:R-:W-:Y:S07]  /*8d60*/  FFMA R48, R48, R49, R48 ;  /* 0x0000003130307223 */ /* 0x000fee0000000030 */
.L_x_171:
[----:B------:R-:W-:Y:S05]  /*8d70*/  BSYNC.RECONVERGENT B1 ;  /* 0x0000000000017941 */ /* 0x000fea0003800200 */
.L_x_169:
        /* <DEDUP_REMOVED lines=11> */
.L_x_173:
[----:B------:R-:W1:Y:S02]  /*8e30*/  MUFU.RCP R49, R50 ;  /* 0x0000003200317308 */ /* 0x000e640000001000 */
[----:B-1----:R-:W-:Y:S04]  /*8e40*/  FFMA R50, R50, R49, -1 ;  /* 0xbf80000032327423 */ /* 0x002fe80000000031 */
[----:B------:R-:W-:Y:S04]  /*8e50*/  FADD.FTZ R50, -R50, -RZ ;  /* 0x800000ff32327221 */ /* 0x000fe80000010100 */
[----:B------:R-:W-:Y:S07]  /*8e60*/  FFMA R49, R49, R50, R49 ;  /* 0x0000003231317223 */ /* 0x000fee0000000031 */
.L_x_174:
[----:B------:R-:W-:Y:S05]  /*8e70*/  BSYNC.RECONVERGENT B1 ;  /* 0x0000000000017941 */ /* 0x000fea0003800200 */
.L_x_172:
        /* <DEDUP_REMOVED lines=11> */
.L_x_176:
[----:B------:R-:W1:Y:S02]  /*8f30*/  MUFU.RCP R50, R51 ;  /* 0x0000003300327308 */ /* 0x000e640000001000 */
[----:B-1----:R-:W-:Y:S04]  /*8f40*/  FFMA R51, R51, R50, -1 ;  /* 0xbf80000033337423 */ /* 0x002fe80000000032 */
[----:B------:R-:W-:Y:S04]  /*8f50*/  FADD.FTZ R51, -R51, -RZ ;  /* 0x800000ff33337221 */ /* 0x000fe80000010100 */
[----:B------:R-:W-:Y:S07]  /*8f60*/  FFMA R50, R50, R51, R50 ;  /* 0x0000003332327223 */ /* 0x000fee0000000032 */
.L_x_177:
[----:B------:R-:W-:Y:S05]  /*8f70*/  BSYNC.RECONVERGENT B1 ;  /* 0x0000000000017941 */ /* 0x000fea0003800200 */
.L_x_175:
        /* <DEDUP_REMOVED lines=11> */
.L_x_179:
[----:B------:R-:W1:Y:S02]  /*9030*/  MUFU.RCP R51, R76 ;  /* 0x0000004c00337308 */ /* 0x000e640000001000 */
[----:B-1----:R-:W-:Y:S04]  /*9040*/  FFMA R52, R76, R51, -1 ;  /* 0xbf8000004c347423 */ /* 0x002fe80000000033 */
[----:B------:R-:W-:Y:S04]  /*9050*/  FADD.FTZ R52, -R52, -RZ ;  /* 0x800000ff34347221 */ /* 0x000fe80000010100 */
[----:B------:R-:W-:Y:S07]  /*9060*/  FFMA R51, R51, R52, R51 ;  /* 0x0000003433337223 */ /* 0x000fee0000000033 */
.L_x_180:
[----:B------:R-:W-:Y:S05]  /*9070*/  BSYNC.RECONVERGENT B1 ;  /* 0x0000000000017941 */ /* 0x000fea0003800200 */
.L_x_178:
        /* <DEDUP_REMOVED lines=11> */
.L_x_182:
[----:B------:R-:W1:Y:S02]  /*9130*/  MUFU.RCP R52, R57 ;  /* 0x0000003900347308 */ /* 0x000e640000001000 */
[----:B-1----:R-:W-:Y:S04]  /*9140*/  FFMA R53, R57, R52, -1 ;  /* 0xbf80000039357423 */ /* 0x002fe80000000034 */
[----:B------:R-:W-:Y:S04]  /*9150*/  FADD.FTZ R53, -R53, -RZ ;  /* 0x800000ff35357221 */ /* 0x000fe80000010100 */
[----:B------:R-:W-:Y:S07]  /*9160*/  FFMA R52, R52, R53, R52 ;  /* 0x0000003534347223 */ /* 0x000fee0000000034 */
.L_x_183:
[----:B------:R-:W-:Y:S05]  /*9170*/  BSYNC.RECONVERGENT B1 ;  /* 0x0000000000017941 */ /* 0x000fea0003800200 */
.L_x_181:
        /* <DEDUP_REMOVED lines=11> */
.L_x_185:
[----:B------:R-:W1:Y:S02]  /*9230*/  MUFU.RCP R53, R54 ;  /* 0x0000003600357308 */ /* 0x000e640000001000 */
[----:B-1----:R-:W-:Y:S04]  /*9240*/  FFMA R54, R54, R53, -1 ;  /* 0xbf80000036367423 */ /* 0x002fe80000000035 */
[----:B------:R-:W-:Y:S04]  /*9250*/  FADD.FTZ R54, -R54, -RZ ;  /* 0x800000ff36367221 */ /* 0x000fe80000010100 */
[----:B------:R-:W-:Y:S07]  /*9260*/  FFMA R53, R53, R54, R53 ;  /* 0x0000003635357223 */ /* 0x000fee0000000035 */
.L_x_186:
[----:B------:R-:W-:Y:S05]  /*9270*/  BSYNC.RECONVERGENT B1 ;  /* 0x0000000000017941 */ /* 0x000fea0003800200 */
.L_x_184:
        /* <DEDUP_REMOVED lines=11> */
.L_x_188:
[----:B------:R-:W1:Y:S02]  /*9330*/  MUFU.RCP R54, R55 ;  /* 0x0000003700367308 */ /* 0x000e640000001000 */
[----:B-1----:R-:W-:Y:S04]  /*9340*/  FFMA R55, R55, R54, -1 ;  /* 0xbf80000037377423 */ /* 0x002fe80000000036 */
[----:B------:R-:W-:Y:S04]  /*9350*/  FADD.FTZ R55, -R55, -RZ ;  /* 0x800000ff37377221 */ /* 0x000fe80000010100 */
[----:B------:R-:W-:Y:S07]  /*9360*/  FFMA R54, R54, R55, R54 ;  /* 0x0000003736367223 */ /* 0x000fee0000000036 */
.L_x_189:
[----:B------:R-:W-:Y:S05]  /*9370*/  BSYNC.RECONVERGENT B1 ;  /* 0x0000000000017941 */ /* 0x000fea0003800200 */
.L_x_187:
        /* <DEDUP_REMOVED lines=11> */
.L_x_191:
[----:B------:R-:W1:Y:S02]  /*9430*/  MUFU.RCP R55, R79 ;  /* 0x0000004f00377308 */ /* 0x000e640000001000 */
[----:B-1----:R-:W-:Y:S04]  /*9440*/  FFMA R56, R79, R55, -1 ;  /* 0xbf8000004f387423 */ /* 0x002fe80000000037 */
[----:B------:R-:W-:Y:S04]  /*9450*/  FADD.FTZ R56, -R56, -RZ ;  /* 0x800000ff38387221 */ /* 0x000fe80000010100 */
[----:B------:R-:W-:Y:S07]  /*9460*/  FFMA R55, R55, R56, R55 ;  /* 0x0000003837377223 */ /* 0x000fee0000000037 */
.L_x_192:
[----:B------:R-:W-:Y:S05]  /*9470*/  BSYNC.RECONVERGENT B1 ;  /* 0x0000000000017941 */ /* 0x000fea0003800200 */
.L_x_190:
        /* <DEDUP_REMOVED lines=11> */
.L_x_194:
[----:B------:R-:W1:Y:S02]  /*9530*/  MUFU.RCP R56, R75 ;  /* 0x0000004b00387308 */ /* 0x000e640000001000 */
[----:B-1----:R-:W-:Y:S04]  /*9540*/  FFMA R57, R75, R56, -1 ;  /* 0xbf8000004b397423 */ /* 0x002fe80000000038 */
[----:B------:R-:W-:Y:S04]  /*9550*/  FADD.FTZ R57, -R57, -RZ ;  /* 0x800000ff39397221 */ /* 0x000fe80000010100 */
[----:B------:R-:W-:Y:S07]  /*9560*/  FFMA R56, R56, R57, R56 ;  /* 0x0000003938387223 */ /* 0x000fee0000000038 */
.L_x_195:
[----:B------:R-:W-:Y:S05]  /*9570*/  BSYNC.RECONVERGENT B1 ;  /* 0x0000000000017941 */ /* 0x000fea0003800200 */
.L_x_193:
        /* <DEDUP_REMOVED lines=11> */
.L_x_197:
[----:B------:R-:W1:Y:S02]  /*9630*/  MUFU.RCP R57, R58 ;  /* 0x0000003a00397308 */ /* 0x000e640000001000 */
[----:B-1----:R-:W-:Y:S04]  /*9640*/  FFMA R58, R58, R57, -1 ;  /* 0xbf8000003a3a7423 */ /* 0x002fe80000000039 */
[----:B------:R-:W-:Y:S04]  /*9650*/  FADD.FTZ R58, -R58, -RZ ;  /* 0x800000ff3a3a7221 */ /* 0x000fe80000010100 */
[----:B------:R-:W-:Y:S07]  /*9660*/  FFMA R57, R57, R58, R57 ;  /* 0x0000003a39397223 */ /* 0x000fee0000000039 */
.L_x_198:
[----:B------:R-:W-:Y:S05]  /*9670*/  BSYNC.RECONVERGENT B1 ;  /* 0x0000000000017941 */ /* 0x000fea0003800200 */
.L_x_196:
        /* <DEDUP_REMOVED lines=11> */
.L_x_200:
[----:B------:R-:W1:Y:S02]  /*9730*/  MUFU.RCP R58, R59 ;  /* 0x0000003b003a7308 */ /* 0x000e640000001000 */
[----:B-1----:R-:W-:Y:S04]  /*9740*/  FFMA R59, R59, R58, -1 ;  /* 0xbf8000003b3b7423 */ /* 0x002fe8000000003a */
[----:B------:R-:W-:Y:S04]  /*9750*/  FADD.FTZ R59, -R59, -RZ ;  /* 0x800000ff3b3b7221 */ /* 0x000fe80000010100 */
[----:B------:R-:W-:Y:S07]  /*9760*/  FFMA R58, R58, R59, R58 ;  /* 0x0000003b3a3a7223 */ /* 0x000fee000000003a */
.L_x_201:
[----:B------:R-:W-:Y:S05]  /*9770*/  BSYNC.RECONVERGENT B1 ;  /* 0x0000000000017941 */ /* 0x000fea0003800200 */
.L_x_199:
        /* <DEDUP_REMOVED lines=11> */
.L_x_203:
[----:B------:R-:W1:Y:S02]  /*9830*/  MUFU.RCP R59, R60 ;  /* 0x0000003c003b7308 */ /* 0x000e640000001000 */
[----:B-1----:R-:W-:Y:S04]  /*9840*/  FFMA R60, R60, R59, -1 ;  /* 0xbf8000003c3c7423 */ /* 0x002fe8000000003b */
[----:B------:R-:W-:Y:S04]  /*9850*/  FADD.FTZ R60, -R60, -RZ ;  /* 0x800000ff3c3c7221 */ /* 0x000fe80000010100 */
[----:B------:R-:W-:Y:S07]  /*9860*/  FFMA R59, R59, R60, R59 ;  /* 0x0000003c3b3b7223 */ /* 0x000fee000000003b */
.L_x_204:
[----:B------:R-:W-:Y:S05]  /*9870*/  BSYNC.RECONVERGENT B1 ;  /* 0x0000000000017941 */ /* 0x000fea0003800200 */
.L_x_202:
        /* <DEDUP_REMOVED lines=11> */
.L_x_206:
[----:B------:R-:W1:Y:S02]  /*9930*/  MUFU.RCP R60, R78 ;  /* 0x0000004e003c7308 */ /* 0x000e640000001000 */
[----:B-1----:R-:W-:Y:S04]  /*9940*/  FFMA R61, R78, R60, -1 ;  /* 0xbf8000004e3d7423 */ /* 0x002fe8000000003c */
[----:B------:R-:W-:Y:S04]  /*9950*/  FADD.FTZ R61, -R61, -RZ ;  /* 0x800000ff3d3d7221 */ /* 0x000fe80000010100 */
[----:B------:R-:W-:Y:S07]  /*9960*/  FFMA R60, R60, R61, R60 ;  /* 0x0000003d3c3c7223 */ /* 0x000fee000000003c */
.L_x_207:
[----:B------:R-:W-:Y:S05]  /*9970*/  BSYNC.RECONVERGENT B1 ;  /* 0x0000000000017941 */ /* 0x000fea0003800200 */
.L_x_205:
        /* <DEDUP_REMOVED lines=11> */
.L_x_209:
[----:B------:R-:W1:Y:S02]  /*9a30*/  MUFU.RCP R61, R74 ;  /* 0x0000004a003d7308 */ /* 0x000e640000001000 */
[----:B-1----:R-:W-:Y:S04]  /*9a40*/  FFMA R62, R74, R61, -1 ;  /* 0xbf8000004a3e7423 */ /* 0x002fe8000000003d */
[----:B------:R-:W-:Y:S04]  /*9a50*/  FADD.FTZ R62, -R62, -RZ ;  /* 0x800000ff3e3e7221 */ /* 0x000fe80000010100 */
[----:B------:R-:W-:Y:S07]  /*9a60*/  FFMA R61, R61, R62, R61 ;  /* 0x0000003e3d3d7223 */ /* 0x000fee000000003d */
.L_x_210:
[----:B------:R-:W-:Y:S05]  /*9a70*/  BSYNC.RECONVERGENT B1 ;  /* 0x0000000000017941 */ /* 0x000fea0003800200 */
.L_x_208:
        /* <DEDUP_REMOVED lines=11> */
.L_x_212:
[----:B------:R-:W1:Y:S02]  /*9b30*/  MUFU.RCP R62, R63 ;  /* 0x0000003f003e7308 */ /* 0x000e640000001000 */
[----:B-1----:R-:W-:Y:S04]  /*9b40*/  FFMA R63, R63, R62, -1 ;  /* 0xbf8000003f3f7423 */ /* 0x002fe8000000003e */
[----:B------:R-:W-:Y:S04]  /*9b50*/  FADD.FTZ R63, -R63, -RZ ;  /* 0x800000ff3f3f7221 */ /* 0x000fe80000010100 */
[----:B------:R-:W-:Y:S07]  /*9b60*/  FFMA R62, R62, R63, R62 ;  /* 0x0000003f3e3e7223 */ /* 0x000fee000000003e */
.L_x_213:
[----:B------:R-:W-:Y:S05]  /*9b70*/  BSYNC.RECONVERGENT B1 ;  /* 0x0000000000017941 */ /* 0x000fea0003800200 */
.L_x_211:
        /* <DEDUP_REMOVED lines=11> */
.L_x_215:
[----:B------:R-:W1:Y:S02]  /*9c30*/  MUFU.RCP R63, R73 ;  /* 0x00000049003f7308 */ /* 0x000e640000001000 */
[----:B-1----:R-:W-:Y:S04]  /*9c40*/  FFMA R64, R73, R63, -1 ;  /* 0xbf80000049407423 */ /* 0x002fe8000000003f */
[----:B------:R-:W-:Y:S04]  /*9c50*/  FADD.FTZ R64, -R64, -RZ ;  /* 0x800000ff40407221 */ /* 0x000fe80000010100 */
[----:B------:R-:W-:Y:S07]  /*9c60*/  FFMA R63, R63, R64, R63 ;  /* 0x000000403f3f7223 */ /* 0x000fee000000003f */
.L_x_216:
[----:B------:R-:W-:Y:S05]  /*9c70*/  BSYNC.RECONVERGENT B1 ;  /* 0x0000000000017941 */ /* 0x000fea0003800200 */
.L_x_214:
        /* <DEDUP_REMOVED lines=9> */
[----:B------:R-:W-:Y:S05]  /*9d10*/  BRA `(.L_x_219) ;  /* 0x0000000000107947 */ /* 0x000fea0003800000 */
.L_x_218:
[----:B------:R-:W1:Y:S02]  /*9d20*/  MUFU.RCP R64, R72 ;  /* 0x0000004800407308 */ /* 0x000e640000001000 */
[----:B-1----:R-:W-:Y:S04]  /*9d30*/  FFMA R72, R72, R64, -1 ;  /* 0xbf80000048487423 */ /* 0x002fe80000000040 */
[----:B------:R-:W-:Y:S04]  /*9d40*/  FADD.FTZ R72, -R72, -RZ ;  /* 0x800000ff48487221 */ /* 0x000fe80000010100 */
[----:B------:R-:W-:Y:S07]  /*9d50*/  FFMA R64, R64, R72, R64 ;  /* 0x0000004840407223 */ /* 0x000fee0000000040 */
.L_x_219:
[----:B------:R-:W-:Y:S05]  /*9d60*/  BSYNC.RECONVERGENT B1 ;  /* 0x0000000000017941 */ /* 0x000fea0003800200 */
.L_x_217:
[----:B------:R-:W-:Y:S01]  /*9d70*/  ISETP.NE.AND P0, PT, R155, RZ, PT ;  /* 0x000000ff9b00720c */ /* 0x000fe20003f05270 */
[----:B------:R-:W-:Y:S01]  /*9d80*/  USHF.L.U32 UR8, UR43, 0xd, URZ ;  /* 0x0000000d2b087899 */ /* 0x000fe200080006ff */
[----:B------:R-:W-:Y:S01]  /*9d90*/  FMUL R32, R0, R32 ;  /* 0x0000002000207220 */ /* 0x000fe20000400000 */
[----:B------:R-:W-:Y:S01]  /*9da0*/  FMUL R33, R2, R33 ;  /* 0x0000002102217220 */ /* 0x000fe20000400000 */
[----:B------:R-:W-:Y:S01]  /*9db0*/  FMUL R34, R3, R34 ;  /* 0x0000002203227220 */ /* 0x000fe20000400000 */
[----:B------:R-:W-:Y:S01]  /*9dc0*/  FMUL R36, R7, R36 ;  /* 0x0000002407247220 */ /* 0x000fe20000400000 */
[----:B------:R-:W-:Y:S01]  /*9dd0*/  FMUL R37, R4, R37 ;  /* 0x0000002504257220 */ /* 0x000fe20000400000 */
[----:B------:R-:W-:Y:S01]  /*9de0*/  IADD3 R0, PT, PT, R152, UR8, RZ ;  /* 0x0000000898007c10 */ /* 0x000fe2000fffe0ff */
[----:B------:R-:W-:Y:S01]  /*9df0*/  FMUL R38, R5, R38 ;  /* 0x0000002605267220 */ /* 0x000fe20000400000 */
        /* <DEDUP_REMOVED lines=8> */
[----:B------:R-:W-:Y:S01]  /*9e80*/  F2FP.BF16.F32.PACK_AB R12, R42, R41 ;  /* 0x000000292a0c723e */ /* 0x000fe200000010ff */
[----:B------:R-:W-:Y:S01]  /*9e90*/  FMUL R15, R14, R47 ;  /* 0x0000002f0e0f7220 */ /* 0x000fe20000400000 */
[----:B------:R-:W-:Y:S01]  /*9ea0*/  F2FP.BF16.F32.PACK_AB R13, R44, R43 ;  /* 0x0000002b2c0d723e */ /* 0x000fe200000010ff */
[----:B------:R-:W-:Y:S01]  /*9eb0*/  FMUL R48, R19, R48 ;  /* 0x0000003013307220 */ /* 0x000fe20000400000 */
[----:B------:R-:W-:Y:S01]  /*9ec0*/  F2FP.BF16.F32.PACK_AB R19, R40, R39 ;  /* 0x000000272813723e */ /* 0x000fe200000010ff */
        /* <DEDUP_REMOVED lines=12> */
[----:B------:R1:W-:Y:S01]  /*9f90*/  STS.128 [R152+UR8], R16 ;  /* 0x0000001098007988 */ /* 0x0003e20008000c08 */
[----:B------:R-:W-:Y:S01]  /*9fa0*/  F2FP.BF16.F32.PACK_AB R15, R48, R15 ;  /* 0x0000000f300f723e */ /* 0x000fe200000010ff */
[--C-:B------:R-:W-:Y:S02]  /*9fb0*/  IMAD R2, R154, -0x10, R0.reuse ;  /* 0xfffffff09a027824 */ /* 0x100fe400078e0200 */
[----:B------:R-:W-:Y:S01]  /*9fc0*/  FMUL R4, R24, R57 ;  /* 0x0000003918047220 */ /* 0x000fe20000400000 */
[----:B------:R-:W-:Y:S01]  /*9fd0*/  FMUL R58, R25, R58 ;  /* 0x0000003a193a7220 */ /* 0x000fe20000400000 */
[----:B------:R-:W-:Y:S01]  /*9fe0*/  FMUL R5, R26, R59 ;  /* 0x0000003b1a057220 */ /* 0x000fe20000400000 */
[----:B------:R-:W-:Y:S01]  /*9ff0*/  FMUL R60, R31, R60 ;  /* 0x0000003c1f3c7220 */ /* 0x000fe20000400000 */
[----:B------:R1:W-:Y:S01]  /*a000*/  STS.128 [R2+0x10], R12 ;  /* 0x0000100c02007388 */ /* 0x0003e20000000c00 */
[----:B------:R-:W-:Y:S01]  /*a010*/  FMUL R6, R28, R61 ;  /* 0x0000003d1c067220 */ /* 0x000fe20000400000 */
[----:B------:R-:W-:Y:S01]  /*a020*/  FMUL R62, R29, R62 ;  /* 0x0000003e1d3e7220 */ /* 0x000fe20000400000 */
[----:B------:R-:W-:Y:S01]  /*a030*/  FMUL R7, R30, R63 ;  /* 0x0000003f1e077220 */ /* 0x000fe20000400000 */
[----:B------:R-:W-:Y:S01]  /*a040*/  FMUL R64, R35, R64 ;  /* 0x0000004023407220 */ /* 0x000fe20000400000 */
[----:B------:R-:W-:Y:S01]  /*a050*/  F2FP.BF16.F32.PACK_AB R8, R50, R8 ;  /* 0x000000083208723e */ /* 0x000fe200000010ff */
[----:B------:R-:W-:Y:S01]  /*a060*/  IMAD R0, R153, -0x10, R0 ;  /* 0xfffffff099007824 */ /* 0x000fe200078e0200 */
[----:B------:R-:W-:Y:S01]  /*a070*/  F2FP.BF16.F32.PACK_AB R9, R52, R9 ;  /* 0x000000093409723e */ /* 0x000fe200000010ff */
[----:B------:R-:W-:Y:S01]  /*a080*/  BSSY.RECONVERGENT B0, `(.L_x_220) ;  /* 0x000001f000007945 */ /* 0x000fe20003800200 */
[----:B------:R-:W-:Y:S02]  /*a090*/  F2FP.BF16.F32.PACK_AB R10, R54, R10 ;  /* 0x0000000a360a723e */ /* 0x000fe400000010ff */
[----:B------:R-:W-:Y:S02]  /*a0a0*/  F2FP.BF16.F32.PACK_AB R11, R56, R11 ;  /* 0x0000000b380b723e */ /* 0x000fe400000010ff */
[----:B------:R-:W-:Y:S02]  /*a0b0*/  F2FP.BF16.F32.PACK_AB R4, R58, R4 ;  /* 0x000000043a04723e */ /* 0x000fe400000010ff */
[----:B------:R-:W-:Y:S01]  /*a0c0*/  F2FP.BF16.F32.PACK_AB R5, R60, R5 ;  /* 0x000000053c05723e */ /* 0x000fe200000010ff */
[----:B------:R1:W-:Y:S01]  /*a0d0*/  STS.128 [R0+0x20], R8 ;  /* 0x0000200800007388 */ /* 0x0003e20000000c00 */
[----:B------:R-:W-:Y:S02]  /*a0e0*/  F2FP.BF16.F32.PACK_AB R6, R62, R6 ;  /* 0x000000063e06723e */ /* 0x000fe400000010ff */
[----:B------:R-:W-:Y:S02]  /*a0f0*/  F2FP.BF16.F32.PACK_AB R7, R64, R7 ;  /* 0x000000074007723e */ /* 0x000fe400000010ff */
[----:B------:R-:W-:Y:S05]  /*a100*/  LEA R3, R151, R2, 0x4 ;  /* 0x0000000297037211 */ /* 0x000fea00078e20ff */
[----:B------:R1:W-:Y:S01]  /*a110*/  STS.128 [R3+0x10], R4 ;  /* 0x0000100403007388 */ /* 0x0003e20000000c00 */
[----:B------:R-:W-:Y:S01]  /*a120*/  @!PT LDS RZ, [RZ] ;  /* 0x00000000fffff984 */ /* 0x000fe20000000800 */
[----:B------:R-:W-:Y:S01]  /*a130*/  @!PT LDS RZ, [RZ] ;  /* 0x00000000fffff984 */ /* 0x000fe20000000800 */
[----:B------:R-:W-:Y:S01]  /*a140*/  @!PT LDS RZ, [RZ] ;  /* 0x00000000fffff984 */ /* 0x000fe20000000800 */
[----:B------:R-:W-:Y:S01]  /*a150*/  @!PT LDS RZ, [RZ] ;  /* 0x00000000fffff984 */ /* 0x000fe20000000800 */
[----:B------:R2:W-:Y:S06]  /*a160*/  MEMBAR.ALL.CTA ;  /* 0x0000000000007992 */ /* 0x0005ec0000008000 */
[----:B--2---:R-:W2:Y:S02]  /*a170*/  FENCE.VIEW.ASYNC.S ;  /* 0x00000000000073c6 */ /* 0x004ea40000000000 */
[----:B--2---:R-:W-:Y:S06]  /*a180*/  BAR.SYNC.DEFER_BLOCKING 0x1, 0x80 ;  /* 0x0042000000007b1d */ /* 0x004fec0000010000 */
[----:B------:R-:W-:Y:S05]  /*a190*/  @P0 BRA `(.L_x_221) ;  /* 0x0000000000340947 */ /* 0x000fea0003800000 */
[----:B------:R-:W-:Y:S01]  /*a1a0*/  UIADD3 UR10, UP0, UPT, UR46, 0x680, URZ ;  /* 0x000006802e0a7890 */ /* 0x000fe2000ff1e0ff */
[----:B------:R-:W-:Y:S01]  /*a1b0*/  R2UR UR6, R135 ;  /* 0x00000000870672ca */ /* 0x000fe200000e0000 */
[----:B------:R-:W-:Y:S01]  /*a1c0*/  UIADD3 UR4, UPT, UPT, UR41, 0x200, UR8 ;  /* 0x0000020029047890 */ /* 0x000fe2000fffe008 */
[----:B------:R-:W-:Y:S01]  /*a1d0*/  PLOP3.LUT P0, PT, PT, PT, PT, 0x80, 0x8 ;  /* 0x000000000008781c */ /* 0x000fe20003f0f070 */
[----:B------:R-:W-:Y:S01]  /*a1e0*/  UIADD3.X UR11, UPT, UPT, URZ, UR47, URZ, UP0, !UPT ;  /* 0x0000002fff0b7290 */ /* 0x000fe200087fe4ff */
[----:B------:R-:W-:Y:S11]  /*a1f0*/  IMAD.IADD R66, R136, 0x1, R66 ;  /* 0x0000000188427824 */ /* 0x000ff600078e0242 */
.L_x_222:
[----:B------:R-:W-:Y:S02]  /*a200*/  PLOP3.LUT P1, PT, P1, P0, PT, 0xf2, 0x2f ;  /* 0x00000000002f781c */ /* 0x000fe40000f21e72 */
[----:B------:R-:W-:Y:S01]  /*a210*/  @P0 R2UR P1, UR5, R66 ;  /* 0x00000000420502ca */ /* 0x000fe20000020000 */
[----:B------:R-:W-:Y:S07]  /*a220*/  UMOV UR7, UR36 ;  /* 0x0000002400077c82 */ /* 0x000fee0008000000 */
[----:B------:R-:W-:Y:S05]  /*a230*/  @P0 PLOP3.LUT P0, PT, P1, PT, PT, 0x80, 0x8 ;  /* 0x000000000008081c */ /* 0x000fea0000f0f070 */
[----:B------:R2:W-:Y:S08]  /*a240*/  UTMASTG.3D [UR4], [UR10] ;  /* 0x000000040a0073b5 */ /* 0x0005f00008010000 */
[----:B--2---:R-:W-:Y:S05]  /*a250*/  @P0 BRA.U.ANY `(.L_x_222) ;  /* 0xfffffffd00e80947 */ /* 0x004fea000393ffff */
[----:B------:R0:W-:Y:S02]  /*a260*/  UTMACMDFLUSH ;  /* 0x00000000000079b7 */ /* 0x0001e40000000000 */
.L_x_221:
[----:B------:R-:W-:Y:S05]  /*a270*/  BSYNC.RECONVERGENT B0 ;  /* 0x0000000000007941 */ /* 0x000fea0003800200 */
.L_x_220:
[----:B------:R-:W-:Y:S01]  /*a280*/  UIADD3 UR43, UPT, UPT, UR43, 0x1, URZ ;  /* 0x000000012b2b7890 */ /* 0x000fe2000fffe0ff */
[----:B------:R-:W-:Y:S01]  /*a290*/  ISETP.NE.AND P0, PT, R155, RZ, PT ;  /* 0x000000ff9b00720c */ /* 0x000fe20003f05270 */
[----:B------:R-:W-:Y:S02]  /*a2a0*/  BSSY.RECONVERGENT B0, `(.L_x_223) ;  /* 0x0000007000007945 */ /* 0x000fe40003800200 */
[----:B------:R-:W-:Y:S04]  /*a2b0*/  UISETP.NE.AND UP0, UPT, UR43, 0x4, UPT ;  /* 0x000000042b00788c */ /* 0x000fe8000bf05270 */
[----:B------:R-:W-:Y:S02]  /*a2c0*/  USEL UR4, URZ, 0x1, UP0 ;  /* 0x00000001ff047887 */ /* 0x000fe40008000000 */
[----:B------:R-:W-:Y:S02]  /*a2d0*/  USEL UR43, UR43, URZ, UP0 ;  /* 0x000000ff2b2b7287 */ /* 0x000fe40008000000 */
[----:B------:R-:W-:Y:S02]  /*a2e0*/  ULOP3.LUT UR44, UR44, UR4, URZ, 0x3c, !UPT ;  /* 0x000000042c2c7292 */ /* 0x000fe4000f8e3cff */
[----:B------:R-:W-:Y:S10]  /*a2f0*/  @P0 BRA `(.L_x_224) ;  /* 0x0000000000040947 */ /* 0x000ff40003800000 */
[----:B------:R-:W-:Y:S04]  /*a300*/  DEPBAR.LE SB0, 0x1 ;  /* 0x000080400000791a */ /* 0x000fe80000000000 */
.L_x_224:
[----:B------:R-:W-:Y:S05]  /*a310*/  BSYNC.RECONVERGENT B0 ;  /* 0x0000000000007941 */ /* 0x000fea0003800200 */
.L_x_223:
[----:B------:R-:W-:Y:S01]  /*a320*/  BAR.SYNC.DEFER_BLOCKING 0x1, 0x80 ;  /* 0x0042000000007b1d */ /* 0x000fe20000010000 */
[----:B------:R-:W-:Y:S01]  /*a330*/  ISETP.NE.AND P3, PT, R159, RZ, PT ;  /* 0x000000ff9f00720c */ /* 0x000fe20003f65270 */
[----:B------:R-:W-:Y:S05]  /*a340*/  VIADD R142, R142, 0x1 ;  /* 0x000000018e8e7836 */ /* 0x000fea0000000000 */
[----:B------:R-:W-:Y:S01]  /*a350*/  ISETP.GE.U32.AND P0, PT, R142, 0x2, PT ;  /* 0x000000028e00780c */ /* 0x000fe20003f06070 */
[----:B------:R-:W-:Y:S11]  /*a360*/  BSSY.RECONVERGENT B0, `(.L_x_225) ;  /* 0x000000b000007945 */ /* 0x000ff60003800200 */
[----:B------:R-:W-:Y:S01]  /*a370*/  @!UPT UIADD3 URZ, UPT, UPT, URZ, URZ, URZ ;  /* 0x000000fffffff290 */ /* 0x000fe2000fffe0ff */
[----:B------:R-:W-:Y:S05]  /*a380*/  @!P0 BRA `(.L_x_226) ;  /* 0x0000000000208947 */ /* 0x000fea0003800000 */
[C---:B-1----:R-:W-:Y:S01]  /*a390*/  @!P3 LEA R2, R148.reuse, UR41, 0x3 ;  /* 0x000000299402bc11 */ /* 0x042fe2000f8e18ff */
[----:B------:R-:W-:Y:S02]  /*a3a0*/  IMAD.U32 R0, RZ, RZ, UR37 ;  /* 0x00000025ff007e24 */ /* 0x000fe4000f8e00ff */
[----:B------:R-:W-:Y:S02]  /*a3b0*/  VIADD R148, R148, 0x1 ;  /* 0x0000000194947836 */ /* 0x000fe40000000000 */
[----:B------:R-:W-:Y:S03]  /*a3c0*/  @!P3 VIADD R2, R2, 0xa0 ;  /* 0x000000a00202b836 */ /* 0x000fe60000000000 */
[----:B------:R-:W-:Y:S02]  /*a3d0*/  ISETP.NE.AND P0, PT, R148, 0x4, PT ;  /* 0x000000049400780c */ /* 0x000fe40003f05270 */
[----:B------:R-:W-:Y:S02]  /*a3e0*/  @!P3 PRMT R0, R0, 0x654, R2 ;  /* 0x000006540000b816 */ /* 0x000fe40000000002 */
[----:B------:R-:W-:Y:S02]  /*a3f0*/  SEL R148, R148, RZ, P0 ;  /* 0x000000ff94947207 */ /* 0x000fe40000000000 */
[----:B------:R2:W-:Y:S07]  /*a400*/  @!P3 SYNCS.ARRIVE.TRANS64.RED.A1T0 RZ, [R0+URZ], RZ ;  /* 0x000000ff00ffb9a7 */ /* 0x0005ee00081004ff */
.L_x_226:
[----:B------:R-:W-:Y:S05]  /*a410*/  BSYNC.RECONVERGENT B0 ;  /* 0x0000000000007941 */ /* 0x000fea0003800200 */
.L_x_225:
[C---:B------:R-:W-:Y:S01]  /*a420*/  ISETP.EQ.OR P2, PT, R68.reuse, 0x3, P3 ;  /* 0x000000034400780c */ /* 0x040fe20001f42670 */
[----:B------:R-:W-:Y:S01]  /*a430*/  VIADD R68, R68, 0x1 ;  /* 0x0000000144447836 */ /* 0x000fe20000000000 */
[----:B------:R-:W-:Y:S04]  /*a440*/  SEL R143, R143, 0x1, P3 ;  /* 0x000000018f8f7807 */ /* 0x000fe80001800000 */
[----:B------:R-:W-:Y:S07]  /*a450*/  ISETP.NE.AND P0, PT, R68, 0x4, PT ;  /* 0x000000044400780c */ /* 0x000fee0003f05270 */
[----:B-1----:R-:W-:Y:S02]  /*a460*/  @!P2 LEA R2, R141, UR41, 0x3 ;  /* 0x000000298d02ac11 */ /* 0x002fe4000f8e18ff */
[----:B--2---:R-:W-:Y:S04]  /*a470*/  @!P2 SHF.L.U32 R0, R144, 0x1f, RZ ;  /* 0x0000001f9000a819 */ /* 0x004fe800000006ff */
[----:B------:R-:W1:Y:S02]  /*a480*/  @!P2 SYNCS.PHASECHK.TRANS64.TRYWAIT P1, [R2+URZ+0x80], R0 ;  /* 0x000080000200a5a7 */ /* 0x000e6400080211ff */
[----:B-1----:R-:W-:Y:S01]  /*a490*/  @!P2 SEL R143, RZ, 0x1, !P1 ;  /* 0x00000001ff8fa807 */ /* 0x002fe20004800000 */
[----:B------:R-:W-:Y:S06]  /*a4a0*/  @P0 BRA `(.L_x_227) ;  /* 0xffffffbc00900947 */ /* 0x000fec000383ffff */
[----:B------:R-:W-:Y:S01]  /*a4b0*/  ISETP.NE.AND P3, PT, R158, RZ, PT ;  /* 0x000000ff9e00720c */ /* 0x000fe20003f65270 */
[----:B------:R-:W-:Y:S01]  /*a4c0*/  UIADD3 UR42, UPT, UPT, UR42, 0x4, URZ ;  /* 0x000000042a2a7890 */ /* 0x000fe2000fffe0ff */
[----:B------:R-:W-:Y:S01]  /*a4d0*/  ISETP.NE.AND P0, PT, R138, 0x2, PT ;  /* 0x000000028a00780c */ /* 0x000fe20003f05270 */
[----:B------:R-:W-:Y:S02]  /*a4e0*/  IMAD.IADD R23, R145, 0x1, R115 ;  /* 0x0000000191177824 */ /* 0x000fe400078e0273 */
[----:B------:R-:W-:Y:S01]  /*a4f0*/  IMAD.IADD R22, R146, 0x1, R132 ;  /* 0x0000000192167824 */ /* 0x000fe200078e0284 */
[----:B------:R-:W-:Y:S02]  /*a500*/  SEL R0, RZ, 0x1, P0 ;  /* 0x00000001ff007807 */ /* 0x000fe40000000000 */
[----:B------:R-:W-:Y:S02]  /*a510*/  SEL R138, R138, RZ, P0 ;  /* 0x000000ff8a8a7207 */ /* 0x000fe40000000000 */
[----:B------:R-:W-:-:S03]  /*a520*/  LOP3.LUT R149, R149, R0, RZ, 0x3c, !PT ;  /* 0x0000000095957212 */ /* 0x000fc600078e3cff */
[----:B------:R-:W-:Y:S01]  /*a530*/  @P3 R2UR UR36, R147 ;  /* 0x00000000932432ca */ /* 0x000fe200000e0000 */
[----:B------:R-:W-:-:S14]  /*a540*/  @P3 BRA `(.L_x_228) ;  /* 0xffffffb000203947 */ /* 0x000fdc000383ffff */
[----:B------:R-:W-:-:S09]  /*a550*/  UISETP.NE.AND UP0, UPT, UR45, URZ, UPT ;  /* 0x000000ff2d00728c */ /* 0x000fd2000bf05270 */
[----:B------:R-:W-:Y:S05]  /*a560*/  BRA.U !UP0, `(.L_x_229) ;  /* 0x0000000108487547 */ /* 0x000fea000b800000 */
[----:B------:R-:W1:Y:S02]  /*a570*/  LDCU.64 UR4, c[0x0][0x890] ;  /* 0x00011200ff0477ac */ /* 0x000e640008000a00 */
[----:B-1----:R-:W-:-:S04]  /*a580*/  UISETP.NE.U32.AND UP0, UPT, UR4, URZ, UPT ;  /* 0x000000ff0400728c */ /* 0x002fc8000bf05070 */
[----:B------:R-:W-:-:S09]  /*a590*/  UISETP.NE.AND.EX UP0, UPT, UR5, URZ, UPT, UP0 ;  /* 0x000000ff0500728c */ /* 0x000fd2000bf05300 */
[----:B------:R-:W-:Y:S05]  /*a5a0*/  BRA.U UP0, `(.L_x_230) ;  /* 0x00000001000c7547 */ /* 0x000fea000b800000 */
[----:B------:R-:W-:-:S13]  /*a5b0*/  FSETP.NEU.AND P0, PT, R91, RZ, PT ;  /* 0x000000ff5b00720b */ /* 0x000fda0003f0d000 */
[----:B------:R-:W-:Y:S05]  /*a5c0*/  @!P0 EXIT ;  /* 0x000000000000894d */ /* 0x000fea0003800000 */
[----:B------:R-:W-:Y:S05]  /*a5d0*/  BRA `(.L_x_229) ;  /* 0x00000000002c7947 */ /* 0x000fea0003800000 */
.L_x_230:
[----:B------:R-:W-:Y:S01]  /*a5e0*/  ISETP.NE.AND P0, PT, R134, RZ, PT ;  /* 0x000000ff8600720c */ /* 0x000fe20003f05270 */
[----:B------:R-:W-:-:S12]  /*a5f0*/  BSSY.RECONVERGENT B0, `(.L_x_229) ;  /* 0x0000009000007945 */ /* 0x000fd80003800200 */
[----:B------:R-:W-:Y:S05]  /*a600*/  @P0 BRA `(.L_x_231) ;  /* 0x0000000000140947 */ /* 0x000fea0003800000 */
[----:B------:R-:W1:Y:S02]  /*a610*/  LDCU.64 UR4, c[0x0][0x888] ;  /* 0x00011100ff0477ac */ /* 0x000e640008000a00 */
[----:B-1----:R-:W-:-:S04]  /*a620*/  ISETP.NE.U32.AND P0, PT, RZ, UR4, PT ;  /* 0x00000004ff007c0c */ /* 0x002fc8000bf05070 */
[----:B------:R-:W-:-:S13]  /*a630*/  ISETP.NE.AND.EX P0, PT, RZ, UR5, PT, P0 ;  /* 0x00000005ff007c0c */ /* 0x000fda000bf05300 */
[----:B------:R-:W-:Y:S05]  /*a640*/  @!P0 EXIT ;  /* 0x000000000000894d */ /* 0x000fea0003800000 */
[----:B------:R-:W-:Y:S05]  /*a650*/  BRA `(.L_x_232) ;  /* 0x0000000000087947 */ /* 0x000fea0003800000 */
.L_x_231:
[----:B------:R-:W-:-:S13]  /*a660*/  FSETP.NEU.AND P0, PT, R91, RZ, PT ;  /* 0x000000ff5b00720b */ /* 0x000fda0003f0d000 */
[----:B------:R-:W-:Y:S05]  /*a670*/  @!P0 EXIT ;  /* 0x000000000000894d */ /* 0x000fea0003800000 */
.L_x_232:
[----:B------:R-:W-:Y:S05]  /*a680*/  BSYNC.RECONVERGENT B0 ;  /* 0x0000000000007941 */ /* 0x000fea0003800200 */
.L_x_229:
[----:B------:R-:W-:Y:S01]  /*a690*/  LEA R2, R148, UR41, 0x3 ;  /* 0x0000002994027c11 */ /* 0x000fe2000f8e18ff */
[----:B------:R-:W-:Y:S01]  /*a6a0*/  IMAD.U32 R0, RZ, RZ, UR37 ;  /* 0x00000025ff007e24 */ /* 0x000fe2000f8e00ff */
[----:B------:R-:W-:-:S04]  /*a6b0*/  DEPBAR.LE SB0, 0x0 ;  /* 0x000080000000791a */ /* 0x000fc80000000000 */
[----:B------:R-:W-:-:S05]  /*a6c0*/  VIADD R2, R2, 0xa0 ;  /* 0x000000a002027836 */ /* 0x000fca0000000000 */
[----:B------:R-:W-:-:S04]  /*a6d0*/  PRMT R0, R0, 0x654, R2 ;  /* 0x0000065400007816 */ /* 0x000fc80000000002 */
[----:B------:R-:W-:Y:S01]  /*a6e0*/  SYNCS.ARRIVE.TRANS64.RED.A1T0 RZ, [R0+URZ], RZ ;  /* 0x000000ff00ff79a7 */ /* 0x000fe200081004ff */
[----:B------:R-:W-:Y:S05]  /*a6f0*/  EXIT ;  /* 0x000000000000794d */ /* 0x000fea0003800000 */
.L_x_24:
[----:B--2---:R2:W4:Y:S02]  /*a700*/  SYNCS.PHASECHK.TRANS64.TRYWAIT P0, [R2+URZ+0x140], R3 ;  /* 0x00014003020075a7 */ /* 0x00452400080011ff */
[----:B----4-:R-:W-:Y:S05]  /*a710*/  @!P0 NANOSLEEP.SYNCS 0x989680 ;  /* 0x009896800000895d */ /* 0x010fea0003900000 */
[----:B------:R-:W4:Y:S02]  /*a720*/  @!P0 SYNCS.PHASECHK.TRANS64 P0, [R2+URZ+0x140], R3 ;  /* 0x00014003020085a7 */ /* 0x000f2400080010ff */
[----:B----4-:R-:W-:Y:S05]  /*a730*/  @!P0 BRA `(.L_x_24) ;  /* 0xfffffffc00f08947 */ /* 0x010fea000383ffff */
[----:B------:R-:W-:Y:S05]  /*a740*/  BRA `(.L_x_233) ;  /* 0xffffff70003c7947 */ /* 0x000fea000383ffff */
.L_x_27:
[----:B------:R-:W-:-:S07]  /*a750*/  MOV R2, UR33 ;  /* 0x0000002100027c02 */ /* 0x000fce0008000f00 */
.L_x_234:
[----:B-1----:R1:W2:Y:S02]  /*a760*/  SYNCS.PHASECHK.TRANS64.TRYWAIT P0, [R2+URZ+0x40], R4 ;  /* 0x00004004020075a7 */ /* 0x0022a400080011ff */
[----:B--2---:R-:W-:Y:S05]  /*a770*/  @!P0 NANOSLEEP.SYNCS 0x989680 ;  /* 0x009896800000895d */ /* 0x004fea0003900000 */
[----:B------:R-:W2:Y:S02]  /*a780*/  @!P0 SYNCS.PHASECHK.TRANS64 P0, [R2+URZ+0x40], R4 ;  /* 0x00004004020085a7 */ /* 0x000ea400080010ff */
[----:B--2---:R-:W-:Y:S05]  /*a790*/  @!P0 BRA `(.L_x_234) ;  /* 0xfffffffc00f08947 */ /* 0x004fea000383ffff */
[----:B------:R-:W-:Y:S05]  /*a7a0*/  BRA `(.L_x_26) ;  /* 0xffffff7000a47947 */ /* 0x000fea000383ffff */
.L_x_34:
[----:B-1----:R-:W-:-:S07]  /*a7b0*/  MOV R2, UR17 ;  /* 0x0000001100027c02 */ /* 0x002fce0008000f00 */
.L_x_235:
[----:B-1----:R1:W2:Y:S02]  /*a7c0*/  SYNCS.PHASECHK.TRANS64.TRYWAIT P0, [R2+URZ+0x40], R4 ;  /* 0x00004004020075a7 */ /* 0x0022a400080011ff */
[----:B--2---:R-:W-:Y:S05]  /*a7d0*/  @!P0 NANOSLEEP.SYNCS 0x989680 ;  /* 0x009896800000895d */ /* 0x004fea0003900000 */
[----:B------:R-:W2:Y:S02]  /*a7e0*/  @!P0 SYNCS.PHASECHK.TRANS64 P0, [R2+URZ+0x40], R4 ;  /* 0x00004004020085a7 */ /* 0x000ea400080010ff */
[----:B--2---:R-:W-:Y:S05]  /*a7f0*/  @!P0 BRA `(.L_x_235) ;  /* 0xfffffffc00f08947 */ /* 0x004fea000383ffff */
[----:B------:R-:W-:Y:S05]  /*a800*/  BRA `(.L_x_33) ;  /* 0xffffff7400647947 */ /* 0x000fea000383ffff */
.L_x_39:
[----:B-1----:R1:W2:Y:S02]  /*a810*/  SYNCS.PHASECHK.TRANS64.TRYWAIT P0, [R2+URZ+0xd0], R3 ;  /* 0x0000d003020075a7 */ /* 0x0022a400080011ff */
[----:B--2---:R-:W-:Y:S05]  /*a820*/  @!P0 NANOSLEEP.SYNCS 0x989680 ;  /* 0x009896800000895d */ /* 0x004fea0003900000 */
[----:B------:R-:W2:Y:S02]  /*a830*/  @!P0 SYNCS.PHASECHK.TRANS64 P0, [R2+URZ+0xd0], R3 ;  /* 0x0000d003020085a7 */ /* 0x000ea400080010ff */
[----:B--2---:R-:W-:Y:S05]  /*a840*/  @!P0 BRA `(.L_x_39) ;  /* 0xfffffffc00f08947 */ /* 0x004fea000383ffff */
[----:B------:R-:W-:Y:S05]  /*a850*/  BRA `(.L_x_236) ;  /* 0xffffff7800087947 */ /* 0x000fea000383ffff */
.L_x_43:
[----:B---3--:R-:W-:-:S07]  /*a860*/  MOV R0, UR4 ;  /* 0x0000000400007c02 */ /* 0x008fce0008000f00 */
.L_x_237:
[----:B-1----:R1:W2:Y:S02]  /*a870*/  SYNCS.PHASECHK.TRANS64.TRYWAIT P0, [R0+URZ], R2 ;  /* 0x00000002000075a7 */ /* 0x0022a400080011ff */
[----:B--2---:R-:W-:Y:S05]  /*a880*/  @!P0 NANOSLEEP.SYNCS 0x989680 ;  /* 0x009896800000895d */ /* 0x004fea0003900000 */
[----:B------:R-:W2:Y:S02]  /*a890*/  @!P0 SYNCS.PHASECHK.TRANS64 P0, [R0+URZ], R2 ;  /* 0x00000002000085a7 */ /* 0x000ea400080010ff */
[----:B--2---:R-:W-:Y:S05]  /*a8a0*/  @!P0 BRA `(.L_x_237) ;  /* 0xfffffffc00f08947 */ /* 0x004fea000383ffff */
[----:B------:R-:W-:Y:S05]  /*a8b0*/  BRA `(.L_x_238) ;  /* 0xffffff7c00787947 */ /* 0x000fea000383ffff */
.L_x_44:
[----:B---3--:R-:W-:-:S07]  /*a8c0*/  MOV R0, UR4 ;  /* 0x0000000400007c02 */ /* 0x008fce0008000f00 */
.L_x_239:
[----:B-1----:R1:W2:Y:S02]  /*a8d0*/  SYNCS.PHASECHK.TRANS64.TRYWAIT P0, [R0+URZ], R3 ;  /* 0x00000003000075a7 */ /* 0x0022a400080011ff */
[----:B--2---:R-:W-:Y:S05]  /*a8e0*/  @!P0 NANOSLEEP.SYNCS 0x989680 ;  /* 0x009896800000895d */ /* 0x004fea0003900000 */
[----:B------:R-:W2:Y:S02]  /*a8f0*/  @!P0 SYNCS.PHASECHK.TRANS64 P0, [R0+URZ], R3 ;  /* 0x00000003000085a7 */ /* 0x000ea400080010ff */
[----:B--2---:R-:W-:Y:S05]  /*a900*/  @!P0 BRA `(.L_x_239) ;  /* 0xfffffffc00f08947 */ /* 0x004fea000383ffff */
[----:B------:R-:W-:Y:S05]  /*a910*/  BRA `(.L_x_240) ;  /* 0xffffff7c00847947 */ /* 0x000fea000383ffff */
.L_x_45:
[----:B---3--:R-:W-:-:S07]  /*a920*/  MOV R0, UR4 ;  /* 0x0000000400007c02 */ /* 0x008fce0008000f00 */
.L_x_241:
[----:B-1----:R1:W2:Y:S02]  /*a930*/  SYNCS.PHASECHK.TRANS64.TRYWAIT P0, [R0+URZ], R3 ;  /* 0x00000003000075a7 */ /* 0x0022a400080011ff */
[----:B--2---:R-:W-:Y:S05]  /*a940*/  @!P0 NANOSLEEP.SYNCS 0x989680 ;  /* 0x009896800000895d */ /* 0x004fea0003900000 */
[----:B------:R-:W2:Y:S02]  /*a950*/  @!P0 SYNCS.PHASECHK.TRANS64 P0, [R0+URZ], R3 ;  /* 0x00000003000085a7 */ /* 0x000ea400080010ff */
[----:B--2---:R-:W-:Y:S05]  /*a960*/  @!P0 BRA `(.L_x_241) ;  /* 0xfffffffc00f08947 */ /* 0x004fea000383ffff */
[----:B------:R-:W-:Y:S05]  /*a970*/  BRA `(.L_x_242) ;  /* 0xffffff7c00907947 */ /* 0x000fea000383ffff */
.L_x_46:
[----:B---3--:R-:W-:-:S07]  /*a980*/  MOV R0, UR4 ;  /* 0x0000000400007c02 */ /* 0x008fce0008000f00 */
.L_x_243:
[----:B-1----:R1:W2:Y:S02]  /*a990*/  SYNCS.PHASECHK.TRANS64.TRYWAIT P0, [R0+URZ], R3 ;  /* 0x00000003000075a7 */ /* 0x0022a400080011ff */
[----:B--2---:R-:W-:Y:S05]  /*a9a0*/  @!P0 NANOSLEEP.SYNCS 0x989680 ;  /* 0x009896800000895d */ /* 0x004fea0003900000 */
[----:B------:R-:W2:Y:S02]  /*a9b0*/  @!P0 SYNCS.PHASECHK.TRANS64 P0, [R0+URZ], R3 ;  /* 0x00000003000085a7 */ /* 0x000ea400080010ff */
[----:B--2---:R-:W-:Y:S05]  /*a9c0*/  @!P0 BRA `(.L_x_243) ;  /* 0xfffffffc00f08947 */ /* 0x004fea000383ffff */
[----:B------:R-:W-:Y:S05]  /*a9d0*/  BRA `(.L_x_244) ;  /* 0xffffff7c009c7947 */ /* 0x000fea000383ffff */
.L_x_47:
[----:B---3--:R-:W-:-:S07]  /*a9e0*/  MOV R0, UR4 ;  /* 0x0000000400007c02 */ /* 0x008fce0008000f00 */
.L_x_245:
[----:B-1----:R1:W2:Y:S02]  /*a9f0*/  SYNCS.PHASECHK.TRANS64.TRYWAIT P0, [R0+URZ], R3 ;  /* 0x00000003000075a7 */ /* 0x0022a400080011ff */
[----:B--2---:R-:W-:Y:S05]  /*aa00*/  @!P0 NANOSLEEP.SYNCS 0x989680 ;  /* 0x009896800000895d */ /* 0x004fea0003900000 */
[----:B------:R-:W2:Y:S02]  /*aa10*/  @!P0 SYNCS.PHASECHK.TRANS64 P0, [R0+URZ], R3 ;  /* 0x00000003000085a7 */ /* 0x000ea400080010ff */
[----:B--2---:R-:W-:Y:S05]  /*aa20*/  @!P0 BRA `(.L_x_245) ;  /* 0xfffffffc00f08947 */ /* 0x004fea000383ffff */
[----:B------:R-:W-:Y:S05]  /*aa30*/  BRA `(.L_x_246) ;  /* 0xffffff7c00a87947 */ /* 0x000fea000383ffff */
.L_x_48:
[----:B---3--:R-:W-:-:S07]  /*aa40*/  MOV R0, UR4 ;  /* 0x0000000400007c02 */ /* 0x008fce0008000f00 */
.L_x_247:
[----:B-1----:R1:W2:Y:S02]  /*aa50*/  SYNCS.PHASECHK.TRANS64.TRYWAIT P0, [R0+URZ], R3 ;  /* 0x00000003000075a7 */ /* 0x0022a400080011ff */
[----:B--2---:R-:W-:Y:S05]  /*aa60*/  @!P0 NANOSLEEP.SYNCS 0x989680 ;  /* 0x009896800000895d */ /* 0x004fea0003900000 */
[----:B------:R-:W2:Y:S02]  /*aa70*/  @!P0 SYNCS.PHASECHK.TRANS64 P0, [R0+URZ], R3 ;  /* 0x00000003000085a7 */ /* 0x000ea400080010ff */
[----:B--2---:R-:W-:Y:S05]  /*aa80*/  @!P0 BRA `(.L_x_247) ;  /* 0xfffffffc00f08947 */ /* 0x004fea000383ffff */
[----:B------:R-:W-:Y:S05]  /*aa90*/  BRA `(.L_x_248) ;  /* 0xffffff7c00b47947 */ /* 0x000fea000383ffff */
.L_x_49:
[----:B---3--:R-:W-:-:S07]  /*aaa0*/  MOV R0, UR4 ;  /* 0x0000000400007c02 */ /* 0x008fce0008000f00 */
.L_x_249:
[----:B-1----:R1:W2:Y:S02]  /*aab0*/  SYNCS.PHASECHK.TRANS64.TRYWAIT P0, [R0+URZ], R3 ;  /* 0x00000003000075a7 */ /* 0x0022a400080011ff */
[----:B--2---:R-:W-:Y:S05]  /*aac0*/  @!P0 NANOSLEEP.SYNCS 0x989680 ;  /* 0x009896800000895d */ /* 0x004fea0003900000 */
[----:B------:R-:W2:Y:S02]  /*aad0*/  @!P0 SYNCS.PHASECHK.TRANS64 P0, [R0+URZ], R3 ;  /* 0x00000003000085a7 */ /* 0x000ea400080010ff */
[----:B--2---:R-:W-:Y:S05]  /*aae0*/  @!P0 BRA `(.L_x_249) ;  /* 0xfffffffc00f08947 */ /* 0x004fea000383ffff */
[----:B------:R-:W-:Y:S05]  /*aaf0*/  BRA `(.L_x_250) ;  /* 0xffffff7c00c07947 */ /* 0x000fea000383ffff */
.L_x_52:
[----:B-1----:R1:W2:Y:S02]  /*ab00*/  SYNCS.PHASECHK.TRANS64.TRYWAIT P0, [R0+URZ+0x130], R4 ;  /* 0x00013004000075a7 */ /* 0x0022a400080011ff */
[----:B--2---:R-:W-:Y:S05]  /*ab10*/  @!P0 NANOSLEEP.SYNCS 0x989680 ;  /* 0x009896800000895d */ /* 0x004fea0003900000 */
[----:B------:R-:W2:Y:S02]  /*ab20*/  @!P0 SYNCS.PHASECHK.TRANS64 P0, [R0+URZ+0x130], R4 ;  /* 0x00013004000085a7 */ /* 0x000ea400080010ff */
[----:B--2---:R-:W-:Y:S05]  /*ab30*/  @!P0 BRA `(.L_x_52) ;  /* 0xfffffffc00f08947 */ /* 0x004fea000383ffff */
[----:B------:R-:W-:Y:S05]  /*ab40*/  BRA `(.L_x_251) ;  /* 0xffffff8000207947 */ /* 0x000fea000383ffff */
.L_x_53:
[----:B------:R-:W-:-:S07]  /*ab50*/  MOV R0, UR5 ;  /* 0x0000000500007c02 */ /* 0x000fce0008000f00 */
.L_x_252:
[----:B-1----:R1:W2:Y:S02]  /*ab60*/  SYNCS.PHASECHK.TRANS64.TRYWAIT P0, [R0+URZ+0xe0], R5 ;  /* 0x0000e005000075a7 */ /* 0x0022a400080011ff */
[----:B--2---:R-:W-:Y:S05]  /*ab70*/  @!P0 NANOSLEEP.SYNCS 0x989680 ;  /* 0x009896800000895d */ /* 0x004fea0003900000 */
[----:B------:R-:W2:Y:S02]  /*ab80*/  @!P0 SYNCS.PHASECHK.TRANS64 P0, [R0+URZ+0xe0], R5 ;  /* 0x0000e005000085a7 */ /* 0x000ea400080010ff */
[----:B--2---:R-:W-:Y:S05]  /*ab90*/  @!P0 BRA `(.L_x_252) ;  /* 0xfffffffc00f08947 */ /* 0x004fea000383ffff */
[----:B------:R-:W-:Y:S05]  /*aba0*/  BRA `(.L_x_253) ;  /* 0xffffff8000307947 */ /* 0x000fea000383ffff */
.L_x_54:
[----:B-1----:R1:W2:Y:S02]  /*abb0*/  SYNCS.PHASECHK.TRANS64.TRYWAIT P1, [R0+URZ+0xd0], R4 ;  /* 0x0000d004000075a7 */ /* 0x0022a400080211ff */
[----:B--2---:R-:W-:Y:S05]  /*abc0*/  @!P1 NANOSLEEP.SYNCS 0x989680 ;  /* 0x009896800000995d */ /* 0x004fea0003900000 */
[----:B------:R-:W2:Y:S02]  /*abd0*/  @!P1 SYNCS.PHASECHK.TRANS64 P1, [R0+URZ+0xd0], R4 ;  /* 0x0000d004000095a7 */ /* 0x000ea400080210ff */
[----:B--2---:R-:W-:Y:S05]  /*abe0*/  @!P1 BRA `(.L_x_54) ;  /* 0xfffffffc00f09947 */ /* 0x004fea000383ffff */
[----:B------:R-:W-:Y:S05]  /*abf0*/  BRA `(.L_x_254) ;  /* 0xffffff8000607947 */ /* 0x000fea000383ffff */
.L_x_57:
[----:B------:R-:W-:-:S07]  /*ac00*/  MOV R0, UR5 ;  /* 0x0000000500007c02 */ /* 0x000fce0008000f00 */
.L_x_255:
[----:B-1----:R1:W2:Y:S02]  /*ac10*/  SYNCS.PHASECHK.TRANS64.TRYWAIT P0, [R0+URZ+0xe0], R2 ;  /* 0x0000e002000075a7 */ /* 0x0022a400080011ff */
[----:B--2---:R-:W-:Y:S05]  /*ac20*/  @!P0 NANOSLEEP.SYNCS 0x989680 ;  /* 0x009896800000895d */ /* 0x004fea0003900000 */
[----:B------:R-:W2:Y:S02]  /*ac30*/  @!P0 SYNCS.PHASECHK.TRANS64 P0, [R0+URZ+0xe0], R2 ;  /* 0x0000e002000085a7 */ /* 0x000ea400080010ff */
[----:B--2---:R-:W-:Y:S05]  /*ac40*/  @!P0 BRA `(.L_x_255) ;  /* 0xfffffffc00f08947 */ /* 0x004fea000383ffff */
[----:B------:R-:W-:Y:S05]  /*ac50*/  BRA `(.L_x_56) ;  /* 0xffffff8000b47947 */ /* 0x000fea000383ffff */
.L_x_66:
[----:B-1----:R-:W-:-:S04]  /*ac60*/  MOV R4, UR6 ;  /* 0x0000000600047c02 */ /* 0x002fc80008000f00 */
[----:B------:R1:W2:Y:S03]  /*ac70*/  SYNCS.PHASECHK.TRANS64.TRYWAIT P0, [R4+URZ+0x8], R5 ;  /* 0x00000805040075a7 */ /* 0x0002a600080011ff */
[----:B--2---:R-:W-:Y:S05]  /*ac80*/  @!P0 NANOSLEEP.SYNCS 0x989680 ;  /* 0x009896800000895d */ /* 0x004fea0003900000 */
[----:B------:R-:W2:Y:S02]  /*ac90*/  @!P0 SYNCS.PHASECHK.TRANS64 P0, [R4+URZ+0x8], R5 ;  /* 0x00000805040085a7 */ /* 0x000ea400080010ff */
[----:B--2---:R-:W-:Y:S05]  /*aca0*/  @!P0 BRA `(.L_x_66) ;  /* 0xfffffffc00ec8947 */ /* 0x004fea000383ffff */
[----:B------:R-:W-:Y:S05]  /*acb0*/  BRA `(.L_x_65) ;  /* 0xffffff8400687947 */ /* 0x000fea000383ffff */
.L_x_68:
[----:B------:R-:W-:Y:S01]  /*acc0*/  BSSY B0, `(.L_x_256) ;  /* 0x0000006000007945 */ /* 0x000fe20003800000 */
[----:B------:R-:W-:-:S07]  /*acd0*/  MOV R15, 0xffffffff ;  /* 0xffffffff000f7802 */ /* 0x000fce0000000f00 */
[----:B-1---5:R-:W-:Y:S05]  /*ace0*/  WARPSYNC.COLLECTIVE R15, `(.L_x_257) ;  /* 0x000000000f0c7348 */ /* 0x022fea0003c00000 */
[----:B------:R-:W-:Y:S02]  /*acf0*/  ELECT P6, UR79, PT ;  /* 0x00000000004f782f */ /* 0x000fe400038c0000 */
[----:B------:R-:W-:Y:S01]  /*ad00*/  MOV R14, UR79 ;  /* 0x0000004f000e7c02 */ /* 0x000fe20008000f00 */
[----:B-1---5:R-:W-:Y:S10]  /*ad10*/  ENDCOLLECTIVE ;  /* 0x000000000000791b */ /* 0x022ff40003800000 */
.L_x_257:
[----:B------:R-:W-:Y:S05]  /*ad20*/  BSYNC B0 ;  /* 0x0000000000007941 */ /* 0x000fea0003800000 */
.L_x_256:
[----:B------:R-:W-:Y:S05]  /*ad30*/  BRA `(.L_x_258) ;  /* 0xffffff8400987947 */ /* 0x000fea000383ffff */
.L_x_70:
[----:B-1----:R-:W-:-:S04]  /*ad40*/  MOV R2, UR6 ;  /* 0x0000000600027c02 */ /* 0x002fc80008000f00 */
[----:B------:R1:W2:Y:S03]  /*ad50*/  SYNCS.PHASECHK.TRANS64.TRYWAIT P0, [R2+URZ+0x8], R3 ;  /* 0x00000803020075a7 */ /* 0x0002a600080011ff */
[----:B--2---:R-:W-:Y:S05]  /*ad60*/  @!P0 NANOSLEEP.SYNCS 0x989680 ;  /* 0x009896800000895d */ /* 0x004fea0003900000 */
[----:B------:R-:W2:Y:S02]  /*ad70*/  @!P0 SYNCS.PHASECHK.TRANS64 P0, [R2+URZ+0x8], R3 ;  /* 0x00000803020085a7 */ /* 0x000ea400080010ff */
[----:B--2---:R-:W-:Y:S05]  /*ad80*/  @!P0 BRA `(.L_x_70) ;  /* 0xfffffffc00ec8947 */ /* 0x004fea000383ffff */
[----:B------:R-:W-:Y:S05]  /*ad90*/  BRA `(.L_x_69) ;  /* 0xffffff84009c7947 */ /* 0x000fea000383ffff */
.L_x_71:
[----:B-1----:R1:W2:Y:S02]  /*ada0*/  SYNCS.PHASECHK.TRANS64.TRYWAIT P0, [R0+URZ+0xd0], R4 ;  /* 0x0000d004000075a7 */ /* 0x0022a400080011ff */
[----:B--2---:R-:W-:Y:S05]  /*adb0*/  @!P0 NANOSLEEP.SYNCS 0x989680 ;  /* 0x009896800000895d */ /* 0x004fea0003900000 */
[----:B------:R-:W2:Y:S02]  /*adc0*/  @!P0 SYNCS.PHASECHK.TRANS64 P0, [R0+URZ+0xd0], R4 ;  /* 0x0000d004000085a7 */ /* 0x000ea400080010ff */
[----:B--2---:R-:W-:Y:S05]  /*add0*/  @!P0 BRA `(.L_x_71) ;  /* 0xfffffffc00f08947 */ /* 0x004fea000383ffff */
[----:B------:R-:W-:Y:S05]  /*ade0*/  BRA `(.L_x_259) ;  /* 0xffffff8800887947 */ /* 0x000fea000383ffff */
.L_x_73:
[----:B------:R-:W-:-:S07]  /*adf0*/  MOV R0, UR9 ;  /* 0x0000000900007c02 */ /* 0x000fce0008000f00 */
.L_x_260:
[----:B-1----:R1:W2:Y:S02]  /*ae00*/  SYNCS.PHASECHK.TRANS64.TRYWAIT P0, [R0+URZ+0x110], R4 ;  /* 0x00011004000075a7 */ /* 0x0022a400080011ff */
[----:B--2---:R-:W-:Y:S05]  /*ae10*/  @!P0 NANOSLEEP.SYNCS 0x989680 ;  /* 0x009896800000895d */ /* 0x004fea0003900000 */
[----:B------:R-:W2:Y:S02]  /*ae20*/  @!P0 SYNCS.PHASECHK.TRANS64 P0, [R0+URZ+0x110], R4 ;  /* 0x00011004000085a7 */ /* 0x000ea400080010ff */
[----:B--2---:R-:W-:Y:S05]  /*ae30*/  @!P0 BRA `(.L_x_260) ;  /* 0xfffffffc00f08947 */ /* 0x004fea000383ffff */
[----:B------:R-:W-:Y:S05]  /*ae40*/  BRA `(.L_x_261) ;  /* 0xffffff8800d47947 */ /* 0x000fea000383ffff */
.L_x_76:
[----:B------:R-:W-:Y:S07]  /*ae50*/  MOV R0, UR8 ;  /* 0x0000000800007c02 */ /* 0x000fee0008000f00 */
.L_x_262:
[----:B-1----:R1:W2:Y:S02]  /*ae60*/  SYNCS.PHASECHK.TRANS64.TRYWAIT P0, [R0+URZ], R4 ;  /* 0x00000004000075a7 */ /* 0x0022a400080011ff */
[----:B--2---:R-:W-:Y:S05]  /*ae70*/  @!P0 NANOSLEEP.SYNCS 0x989680 ;  /* 0x009896800000895d */ /* 0x004fea0003900000 */
[----:B------:R-:W2:Y:S02]  /*ae80*/  @!P0 SYNCS.PHASECHK.TRANS64 P0, [R0+URZ], R4 ;  /* 0x00000004000085a7 */ /* 0x000ea400080010ff */
[----:B--2---:R-:W-:Y:S05]  /*ae90*/  @!P0 BRA `(.L_x_262) ;  /* 0xfffffffc00f08947 */ /* 0x004fea000383ffff */
[----:B------:R-:W-:Y:S05]  /*aea0*/  BRA `(.L_x_75) ;  /* 0xffffff8800e87947 */ /* 0x000fea000383ffff */
.L_x_80:
[----:B-1----:R-:W-:-:S07]  /*aeb0*/  MOV R0, UR8 ;  /* 0x0000000800007c02 */ /* 0x002fce0008000f00 */
.L_x_263:
[----:B-1----:R1:W2:Y:S02]  /*aec0*/  SYNCS.PHASECHK.TRANS64.TRYWAIT P0, [R0+URZ], R2 ;  /* 0x00000002000075a7 */ /* 0x0022a400080011ff */
[----:B--2---:R-:W-:Y:S05]  /*aed0*/  @!P0 NANOSLEEP.SYNCS 0x989680 ;  /* 0x009896800000895d */ /* 0x004fea0003900000 */
[----:B------:R-:W2:Y:S02]  /*aee0*/  @!P0 SYNCS.PHASECHK.TRANS64 P0, [R0+URZ], R2 ;  /* 0x00000002000085a7 */ /* 0x000ea400080010ff */
[----:B--2---:R-:W-:Y:S05]  /*aef0*/  @!P0 BRA `(.L_x_263) ;  /* 0xfffffffc00f08947 */ /* 0x004fea000383ffff */
[----:B------:R-:W-:Y:S05]  /*af00*/  BRA `(.L_x_264) ;  /* 0xffffff8c00dc7947 */ /* 0x000fea000383ffff */
.L_x_81:
[----:B------:R-:W-:-:S07]  /*af10*/  MOV R0, UR8 ;  /* 0x0000000800007c02 */ /* 0x000fce0008000f00 */
.L_x_265:
[----:B-1----:R1:W2:Y:S02]  /*af20*/  SYNCS.PHASECHK.TRANS64.TRYWAIT P0, [R0+URZ], R3 ;  /* 0x00000003000075a7 */ /* 0x0022a400080011ff */
[----:B--2---:R-:W-:Y:S05]  /*af30*/  @!P0 NANOSLEEP.SYNCS 0x989680 ;  /* 0x009896800000895d */ /* 0x004fea0003900000 */
[----:B------:R-:W2:Y:S02]  /*af40*/  @!P0 SYNCS.PHASECHK.TRANS64 P0, [R0+URZ], R3 ;  /* 0x00000003000085a7 */ /* 0x000ea400080010ff */
[----:B--2---:R-:W-:Y:S05]  /*af50*/  @!P0 BRA `(.L_x_265) ;  /* 0xfffffffc00f08947 */ /* 0x004fea000383ffff */
[----:B------:R-:W-:Y:S05]  /*af60*/  BRA `(.L_x_266) ;  /* 0xffffff8c00e87947 */ /* 0x000fea000383ffff */
.L_x_82:
[----:B------:R-:W-:-:S07]  /*af70*/  MOV R0, UR8 ;  /* 0x0000000800007c02 */ /* 0x000fce0008000f00 */
.L_x_267:
[----:B-1----:R1:W2:Y:S02]  /*af80*/  SYNCS.PHASECHK.TRANS64.TRYWAIT P0, [R0+URZ], R3 ;  /* 0x00000003000075a7 */ /* 0x0022a400080011ff */
[----:B--2---:R-:W-:Y:S05]  /*af90*/  @!P0 NANOSLEEP.SYNCS 0x989680 ;  /* 0x009896800000895d */ /* 0x004fea0003900000 */
[----:B------:R-:W2:Y:S02]  /*afa0*/  @!P0 SYNCS.PHASECHK.TRANS64 P0, [R0+URZ], R3 ;  /* 0x00000003000085a7 */ /* 0x000ea400080010ff */
[----:B--2---:R-:W-:Y:S05]  /*afb0*/  @!P0 BRA `(.L_x_267) ;  /* 0xfffffffc00f08947 */ /* 0x004fea000383ffff */
[----:B------:R-:W-:Y:S05]  /*afc0*/  BRA `(.L_x_268) ;  /* 0xffffff8c00f47947 */ /* 0x000fea000383ffff */
.L_x_85:
[----:B------:R-:W-:-:S07]  /*afd0*/  MOV R0, UR7 ;  /* 0x0000000700007c02 */ /* 0x000fce0008000f00 */
.L_x_269:
[----:B-1----:R1:W2:Y:S02]  /*afe0*/  SYNCS.PHASECHK.TRANS64.TRYWAIT P1, [R0+URZ+0x150], R2 ;  /* 0x00015002000075a7 */ /* 0x0022a400080211ff */
[----:B--2---:R-:W-:Y:S05]  /*aff0*/  @!P1 NANOSLEEP.SYNCS 0x989680 ;  /* 0x009896800000995d */ /* 0x004fea0003900000 */
[----:B------:R-:W2:Y:S02]  /*b000*/  @!P1 SYNCS.PHASECHK.TRANS64 P1, [R0+URZ+0x150], R2 ;  /* 0x00015002000095a7 */ /* 0x000ea400080210ff */
[----:B--2---:R-:W-:Y:S05]  /*b010*/  @!P1 BRA `(.L_x_269) ;  /* 0xfffffffc00f09947 */ /* 0x004fea000383ffff */
[----:B------:R-:W-:Y:S05]  /*b020*/  BRA `(.L_x_270) ;  /* 0xffffff9000407947 */ /* 0x000fea000383ffff */
.L_x_90:
[----:B--2---:R2:W4:Y:S02]  /*b030*/  SYNCS.PHASECHK.TRANS64.TRYWAIT P0, [R0+URZ+0xd0], R2 ;  /* 0x0000d002000075a7 */ /* 0x00452400080011ff */
[----:B----4-:R-:W-:Y:S05]  /*b040*/  @!P0 NANOSLEEP.SYNCS 0x989680 ;  /* 0x009896800000895d */ /* 0x010fea0003900000 */
[----:B------:R-:W4:Y:S02]  /*b050*/  @!P0 SYNCS.PHASECHK.TRANS64 P0, [R0+URZ+0xd0], R2 ;  /* 0x0000d002000085a7 */ /* 0x000f2400080010ff */
[----:B----4-:R-:W-:Y:S05]  /*b060*/  @!P0 BRA `(.L_x_90) ;  /* 0xfffffffc00f08947 */ /* 0x010fea000383ffff */
[----:B------:R-:W-:Y:S05]  /*b070*/  BRA `(.L_x_271) ;  /* 0xffffff9400547947 */ /* 0x000fea000383ffff */
.L_x_93:
[----:B------:R-:W-:Y:S07]  /*b080*/  MOV R0, UR7 ;  /* 0x0000000700007c02 */ /* 0x000fee0008000f00 */
.L_x_272:
[----:B--2---:R2:W4:Y:S02]  /*b090*/  SYNCS.PHASECHK.TRANS64.TRYWAIT P0, [R0+URZ+0xc8], R2 ;  /* 0x0000c802000075a7 */ /* 0x00452400080011ff */
[----:B----4-:R-:W-:Y:S05]  /*b0a0*/  @!P0 NANOSLEEP.SYNCS 0x989680 ;  /* 0x009896800000895d */ /* 0x010fea0003900000 */
[----:B------:R-:W4:Y:S02]  /*b0b0*/  @!P0 SYNCS.PHASECHK.TRANS64 P0, [R0+URZ+0xc8], R2 ;  /* 0x0000c802000085a7 */ /* 0x000f2400080010ff */
[----:B----4-:R-:W-:Y:S05]  /*b0c0*/  @!P0 BRA `(.L_x_272) ;  /* 0xfffffffc00f08947 */ /* 0x010fea000383ffff */
[----:B------:R-:W-:Y:S05]  /*b0d0*/  BRA `(.L_x_92) ;  /* 0xffffff9800347947 */ /* 0x000fea000383ffff */
.L_x_96:
[----:B------:R-:W-:Y:S07]  /*b0e0*/  MOV R0, UR7 ;  /* 0x0000000700007c02 */ /* 0x000fee0008000f00 */
.L_x_273:
[----:B-1----:R1:W2:Y:S02]  /*b0f0*/  SYNCS.PHASECHK.TRANS64.TRYWAIT P0, [R0+URZ+0xa0], R22 ;  /* 0x0000a016000075a7 */ /* 0x0022a400080011ff */
[----:B--2---:R-:W-:Y:S05]  /*b100*/  @!P0 NANOSLEEP.SYNCS 0x989680 ;  /* 0x009896800000895d */ /* 0x004fea0003900000 */
[----:B------:R-:W2:Y:S02]  /*b110*/  @!P0 SYNCS.PHASECHK.TRANS64 P0, [R0+URZ+0xa0], R22 ;  /* 0x0000a016000085a7 */ /* 0x000ea400080010ff */
[----:B--2---:R-:W-:Y:S05]  /*b120*/  @!P0 BRA `(.L_x_273) ;  /* 0xfffffffc00f08947 */ /* 0x004fea000383ffff */
[----:B------:R-:W-:Y:S05]  /*b130*/  BRA `(.L_x_274) ;  /* 0xffffff9800ac7947 */ /* 0x000fea000383ffff */
.L_x_97:
[----:B------:R-:W-:Y:S07]  /*b140*/  MOV R0, UR7 ;  /* 0x0000000700007c02 */ /* 0x000fee0008000f00 */
.L_x_275:
[----:B-1----:R1:W2:Y:S02]  /*b150*/  SYNCS.PHASECHK.TRANS64.TRYWAIT P0, [R0+URZ+0xa8], R22 ;  /* 0x0000a816000075a7 */ /* 0x0022a400080011ff */
[----:B--2---:R-:W-:Y:S05]  /*b160*/  @!P0 NANOSLEEP.SYNCS 0x989680 ;  /* 0x009896800000895d */ /* 0x004fea0003900000 */
[----:B------:R-:W2:Y:S02]  /*b170*/  @!P0 SYNCS.PHASECHK.TRANS64 P0, [R0+URZ+0xa8], R22 ;  /* 0x0000a816000085a7 */ /* 0x000ea400080010ff */
[----:B--2---:R-:W-:Y:S05]  /*b180*/  @!P0 BRA `(.L_x_275) ;  /* 0xfffffffc00f08947 */ /* 0x004fea000383ffff */
[----:B------:R-:W-:Y:S05]  /*b190*/  BRA `(.L_x_276) ;  /* 0xffffff9800e47947 */ /* 0x000fea000383ffff */
.L_x_98:
[----:B------:R-:W-:Y:S07]  /*b1a0*/  MOV R0, UR7 ;  /* 0x0000000700007c02 */ /* 0x000fee0008000f00 */
.L_x_277:
[----:B-1----:R1:W2:Y:S02]  /*b1b0*/  SYNCS.PHASECHK.TRANS64.TRYWAIT P0, [R0+URZ+0xb0], R22 ;  /* 0x0000b016000075a7 */ /* 0x0022a400080011ff */
[----:B--2---:R-:W-:Y:S05]  /*b1c0*/  @!P0 NANOSLEEP.SYNCS 0x989680 ;  /* 0x009896800000895d */ /* 0x004fea0003900000 */
[----:B------:R-:W2:Y:S02]  /*b1d0*/  @!P0 SYNCS.PHASECHK.TRANS64 P0, [R0+URZ+0xb0], R22 ;  /* 0x0000b016000085a7 */ /* 0x000ea400080010ff */
[----:B--2---:R-:W-:Y:S05]  /*b1e0*/  @!P0 BRA `(.L_x_277) ;  /* 0xfffffffc00f08947 */ /* 0x004fea000383ffff */
[----:B------:R-:W-:Y:S05]  /*b1f0*/  BRA `(.L_x_278) ;  /* 0xffffff9c00287947 */ /* 0x000fea000383ffff */
.L_x_99:
[----:B------:R-:W-:Y:S07]  /*b200*/  MOV R0, UR7 ;  /* 0x0000000700007c02 */ /* 0x000fee0008000f00 */
.L_x_279:
[----:B-1----:R1:W2:Y:S02]  /*b210*/  SYNCS.PHASECHK.TRANS64.TRYWAIT P0, [R0+URZ+0xb8], R22 ;  /* 0x0000b816000075a7 */ /* 0x0022a400080011ff */
[----:B--2---:R-:W-:Y:S05]  /*b220*/  @!P0 NANOSLEEP.SYNCS 0x989680 ;  /* 0x009896800000895d */ /* 0x004fea0003900000 */
[----:B------:R-:W2:Y:S02]  /*b230*/  @!P0 SYNCS.PHASECHK.TRANS64 P0, [R0+URZ+0xb8], R22 ;  /* 0x0000b816000085a7 */ /* 0x000ea400080010ff */
[----:B--2---:R-:W-:Y:S05]  /*b240*/  @!P0 BRA `(.L_x_279) ;  /* 0xfffffffc00f08947 */ /* 0x004fea000383ffff */
[----:B------:R-:W-:Y:S05]  /*b250*/  BRA `(.L_x_280) ;  /* 0xffffff9c00ac7947 */ /* 0x000fea000383ffff */
.L_x_101:
[----:B------:R-:W-:-:S07]  /*b260*/  MOV R0, UR7 ;  /* 0x0000000700007c02 */ /* 0x000fce0008000f00 */
.L_x_281:
[----:B-1----:R1:W4:Y:S02]  /*b270*/  SYNCS.PHASECHK.TRANS64.TRYWAIT P0, [R0+URZ+0xa0], R2 ;  /* 0x0000a002000075a7 */ /* 0x00232400080011ff */
[----:B----4-:R-:W-:Y:S05]  /*b280*/  @!P0 NANOSLEEP.SYNCS 0x989680 ;  /* 0x009896800000895d */ /* 0x010fea0003900000 */
[----:B------:R-:W4:Y:S02]  /*b290*/  @!P0 SYNCS.PHASECHK.TRANS64 P0, [R0+URZ+0xa0], R2 ;  /* 0x0000a002000085a7 */ /* 0x000f2400080010ff */
[----:B----4-:R-:W-:Y:S05]  /*b2a0*/  @!P0 BRA `(.L_x_281) ;  /* 0xfffffffc00f08947 */ /* 0x010fea000383ffff */
[----:B------:R-:W-:Y:S05]  /*b2b0*/  BRA `(.L_x_282) ;  /* 0xffffffa0001c7947 */ /* 0x000fea000383ffff */
.L_x_102:
[----:B-1----:R-:W-:-:S07]  /*b2c0*/  MOV R0, UR7 ;  /* 0x0000000700007c02 */ /* 0x002fce0008000f00 */
.L_x_283:
[----:B-1----:R1:W4:Y:S02]  /*b2d0*/  SYNCS.PHASECHK.TRANS64.TRYWAIT P0, [R0+URZ+0xa8], R2 ;  /* 0x0000a802000075a7 */ /* 0x00232400080011ff */
[----:B----4-:R-:W-:Y:S05]  /*b2e0*/  @!P0 NANOSLEEP.SYNCS 0x989680 ;  /* 0x009896800000895d */ /* 0x010fea0003900000 */
[----:B------:R-:W4:Y:S02]  /*b2f0*/  @!P0 SYNCS.PHASECHK.TRANS64 P0, [R0+URZ+0xa8], R2 ;  /* 0x0000a802000085a7 */ /* 0x000f2400080010ff */
[----:B----4-:R-:W-:Y:S05]  /*b300*/  @!P0 BRA `(.L_x_283) ;  /* 0xfffffffc00f08947 */ /* 0x010fea000383ffff */
[----:B------:R-:W-:Y:S05]  /*b310*/  BRA `(.L_x_284) ;  /* 0xffffffa0000c7947 */ /* 0x000fea000383ffff */
.L_x_103:
[----:B-1----:R-:W-:-:S07]  /*b320*/  MOV R0, UR7 ;  /* 0x0000000700007c02 */ /* 0x002fce0008000f00 */
.L_x_285:
[----:B-1----:R1:W4:Y:S02]  /*b330*/  SYNCS.PHASECHK.TRANS64.TRYWAIT P0, [R0+URZ+0xb0], R2 ;  /* 0x0000b002000075a7 */ /* 0x00232400080011ff */
[----:B----4-:R-:W-:Y:S05]  /*b340*/  @!P0 NANOSLEEP.SYNCS 0x989680 ;  /* 0x009896800000895d */ /* 0x010fea0003900000 */
[----:B------:R-:W4:Y:S02]  /*b350*/  @!P0 SYNCS.PHASECHK.TRANS64 P0, [R0+URZ+0xb0], R2 ;  /* 0x0000b002000085a7 */ /* 0x000f2400080010ff */
[----:B----4-:R-:W-:Y:S05]  /*b360*/  @!P0 BRA `(.L_x_285) ;  /* 0xfffffffc00f08947 */ /* 0x010fea000383ffff */
[----:B------:R-:W-:Y:S05]  /*b370*/  BRA `(.L_x_286) ;  /* 0xffffff9c00fc7947 */ /* 0x000fea000383ffff */
.L_x_105:
[----:B-1----:R1:W2:Y:S02]  /*b380*/  SYNCS.PHASECHK.TRANS64.TRYWAIT P0, [R0+URZ+0xd0], R2 ;  /* 0x0000d002000075a7 */ /* 0x0022a400080011ff */
[----:B--2---:R-:W-:Y:S05]  /*b390*/  @!P0 NANOSLEEP.SYNCS 0x989680 ;  /* 0x009896800000895d */ /* 0x004fea0003900000 */
[----:B------:R-:W2:Y:S02]  /*b3a0*/  @!P0 SYNCS.PHASECHK.TRANS64 P0, [R0+URZ+0xd0], R2 ;  /* 0x0000d002000085a7 */ /* 0x000ea400080010ff */
[----:B--2---:R-:W-:Y:S05]  /*b3b0*/  @!P0 BRA `(.L_x_105) ;  /* 0xfffffffc00f08947 */ /* 0x004fea000383ffff */
[----:B------:R-:W-:Y:S05]  /*b3c0*/  BRA `(.L_x_287) ;  /* 0xffffffa000947947 */ /* 0x000fea000383ffff */
.L_x_119:
[----:B-1----:R1:W2:Y:S02]  /*b3d0*/  SYNCS.PHASECHK.TRANS64.TRYWAIT P0, [R2+URZ+0x80], R0 ;  /* 0x00008000020075a7 */ /* 0x0022a400080011ff */
[----:B--2---:R-:W-:Y:S05]  /*b3e0*/  @!P0 NANOSLEEP.SYNCS 0x989680 ;  /* 0x009896800000895d */ /* 0x004fea0003900000 */
[----:B------:R-:W2:Y:S02]  /*b3f0*/  @!P0 SYNCS.PHASECHK.TRANS64 P0, [R2+URZ+0x80], R0 ;  /* 0x00008000020085a7 */ /* 0x000ea400080010ff */
[----:B--2---:R-:W-:Y:S05]  /*b400*/  @!P0 BRA `(.L_x_119) ;  /* 0xfffffffc00f08947 */ /* 0x004fea000383ffff */
[----:B------:R-:W-:Y:S05]  /*b410*/  BRA `(.L_x_118) ;  /* 0xffffffac00f47947 */ /* 0x000fea000383ffff */
.L_x_122:
[----:B------:R1:W1:Y:S02]  /*b420*/  SYNCS.PHASECHK.TRANS64.TRYWAIT P1, [R112+URZ+0xf0], R0 ;  /* 0x0000f000700075a7 */ /* 0x00026400080211ff */
[----:B-1----:R-:W-:Y:S05]  /*b430*/  @!P1 NANOSLEEP.SYNCS 0x989680 ;  /* 0x009896800000995d */ /* 0x002fea0003900000 */
[----:B------:R-:W1:Y:S02]  /*b440*/  @!P1 SYNCS.PHASECHK.TRANS64 P1, [R112+URZ+0xf0], R0 ;  /* 0x0000f000700095a7 */ /* 0x000e6400080210ff */
[----:B-1----:R-:W-:Y:S05]  /*b450*/  @!P1 BRA `(.L_x_122) ;  /* 0xfffffffc00f09947 */ /* 0x002fea000383ffff */
[----:B------:R-:W-:Y:S05]  /*b460*/  BRA `(.L_x_121) ;  /* 0xffffffb000447947 */ /* 0x000fea000383ffff */
        .weak           $__internal_0_$__cuda_sm10x_tcgen05_guardrail_trap_col_being_dealloced_not_returned_by_alloc
        .type           $__internal_0_$__cuda_sm10x_tcgen05_guardrail_trap_col_being_dealloced_not_returned_by_alloc,@function
        .size           $__internal_0_$__cuda_sm10x_tcgen05_guardrail_trap_col_being_dealloced_not_returned_by_alloc,($__internal_1_$__cuda_sm10x_tcgen05_guardrail_trap_phase_invalid_during_alloc - $__internal_0_$__cuda_sm10x_tcgen05_guardrail_trap_col_being_dealloced_not_returned_by_alloc)
$__internal_0_$__cuda_sm10x_tcgen05_guardrail_trap_col_being_dealloced_not_returned_by_alloc:
[----:B------:R-:W-:Y:S05]  /*b470*/  BPT.TRAP 0x1 ;  /* 0x000000040000795c */ /* 0x000fea0000300000 */
[----:B------:R-:W-:-:S04]  /*b480*/  HFMA2 R3, -RZ, RZ, 0, 0 ;  /* 0x00000000ff037431 */ /* 0x000fc800000001ff */
[----:B------:R-:W-:Y:S05]  /*b490*/  RET.REL.NODEC R2 `(_ZN7cutlass13device_kernelINS_4gemm6kernel13GemmUniversalIN4cute5tupleIJiiiiEEENS1_10collective13CollectiveMmaINS1_35MainloopSm100TmaUmmaWarpSpecializedILi8ELi2ELi4ENS5_IJNS4_1CILi2EEENSA_ILi1EEESC_EEEEENS5_IJNSA_ILi256EEENSA_ILi128EEENSA_ILi64EEEEEENS_10bfloat16_tENS5_IJlSC_lEEESJ_SK_NS4_8TiledMMAINS4_8MMA_AtomIJNS4_26SM100_MMA_F16BF16_2x1SM_SSISJ_SJ_fLi256ELi128ELNS4_4UMMA5MajorE0ELSP_0ELNSO_7ScaleInE0ELSQ_0EEEEEENS4_6LayoutINS5_IJSC_SC_SC_EEENS5_IJNSA_ILi0EEESV_SV_EEEEENS5_IJNS4_10UnderscoreESY_SY_EEEEENS4_18SM100_TMA_2SM_LOADENS4_14ComposedLayoutINS4_7SwizzleILi3ELi4ELi3EEENS4_18smem_ptr_flag_bitsILi16EEENST_INS5_IJNSA_ILi8EEESH_EEENS5_IJSH_SC_EEEEEEEvNS4_8identityES11_S1B_vS1C_EENS_8epilogue10collective18CollectiveEpilogueINS1E_23Sm100TmaWarpSpecializedILi4ELi2ELi32ELb1ELb0EEEJNS5_IJSG_SG_SH_EEENS5_IJNST_ISG_SC_EENST_INSA_ILi32EEESC_EEEEESJ_SK_SJ_SK_NS1E_6fusion15FusionCallbacksIS1I_NS1O_13LinCombEltActINS1E_6thread4SiLuESJ_fSJ_fLNS_15FloatRoundStyleE2EEES1J_S1N_JEEENS4_5SM1004TMEM4LOAD26SM100_TMEM_LOAD_32dp32b32xENS4_13SM90_TMA_LOADENS12_INS13_ILi2ELi4ELi3EEES16_NST_INS5_IJS17_S1L_EEENS5_IJS1L_SC_EEEEEEENS4_39AutoVectorizingCopyWithAssumedAlignmentILi128EEENS4_14SM90_TMA_STOREES25_S27_S27_EEEvvEEEEvNT_6ParamsE) ;  /* 0xffffff4802d87950 */ /* 0x000fea0003c3ffff */
        .weak           $__internal_1_$__cuda_sm10x_tcgen05_guardrail_trap_phase_invalid_during_alloc
        .type           $__internal_1_$__cuda_sm10x_tcgen05_guardrail_trap_phase_invalid_during_alloc,@function
        .size           $__internal_1_$__cuda_sm10x_tcgen05_guardrail_trap_phase_invalid_during_alloc,($__internal_2_$__cuda_sm10x_tcgen05_guardrail_trap_unallocated_columns_being_dealloced - $__internal_1_$__cuda_sm10x_tcgen05_guardrail_trap_phase_invalid_during_alloc)
$__internal_1_$__cuda_sm10x_tcgen05_guardrail_trap_phase_invalid_during_alloc:
[----:B------:R-:W-:Y:S05]  /*b4a0*/  BPT.TRAP 0x1 ;  /* 0x000000040000795c */ /* 0x000fea0000300000 */
[----:B------:R-:W-:-:S04]  /*b4b0*/  MOV R3, 0x0 ;  /* 0x0000000000037802 */ /* 0x000fc80000000f00 */
[----:B------:R-:W-:Y:S05]  /*b4c0*/  RET.REL.NODEC R2 `(_ZN7cutlass13device_kernelINS_4gemm6kernel13GemmUniversalIN4cute5tupleIJiiiiEEENS1_10collective13CollectiveMmaINS1_35MainloopSm100TmaUmmaWarpSpecializedILi8ELi2ELi4ENS5_IJNS4_1CILi2EEENSA_ILi1EEESC_EEEEENS5_IJNSA_ILi256EEENSA_ILi128EEENSA_ILi64EEEEEENS_10bfloat16_tENS5_IJlSC_lEEESJ_SK_NS4_8TiledMMAINS4_8MMA_AtomIJNS4_26SM100_MMA_F16BF16_2x1SM_SSISJ_SJ_fLi256ELi128ELNS4_4UMMA5MajorE0ELSP_0ELNSO_7ScaleInE0ELSQ_0EEEEEENS4_6LayoutINS5_IJSC_SC_SC_EEENS5_IJNSA_ILi0EEESV_SV_EEEEENS5_IJNS4_10UnderscoreESY_SY_EEEEENS4_18SM100_TMA_2SM_LOADENS4_14ComposedLayoutINS4_7SwizzleILi3ELi4ELi3EEENS4_18smem_ptr_flag_bitsILi16EEENST_INS5_IJNSA_ILi8EEESH_EEENS5_IJSH_SC_EEEEEEEvNS4_8identityES11_S1B_vS1C_EENS_8epilogue10collective18CollectiveEpilogueINS1E_23Sm100TmaWarpSpecializedILi4ELi2ELi32ELb1ELb0EEEJNS5_IJSG_SG_SH_EEENS5_IJNST_ISG_SC_EENST_INSA_ILi32EEESC_EEEEESJ_SK_SJ_SK_NS1E_6fusion15FusionCallbacksIS1I_NS1O_13LinCombEltActINS1E_6thread4SiLuESJ_fSJ_fLNS_15FloatRoundStyleE2EEES1J_S1N_JEEENS4_5SM1004TMEM4LOAD26SM100_TMEM_LOAD_32dp32b32xENS4_13SM90_TMA_LOADENS12_INS13_ILi2ELi4ELi3EEES16_NST_INS5_IJS17_S1L_EEENS5_IJS1L_SC_EEEEEEENS4_39AutoVectorizingCopyWithAssumedAlignmentILi128EEENS4_14SM90_TMA_STOREES25_S27_S27_EEEvvEEEEvNT_6ParamsE) ;  /* 0xffffff4802cc7950 */ /* 0x000fea0003c3ffff */
        .weak           $__internal_2_$__cuda_sm10x_tcgen05_guardrail_trap_unallocated_columns_being_dealloced
        .type           $__internal_2_$__cuda_sm10x_tcgen05_guardrail_trap_unallocated_columns_being_dealloced,@function
        .size           $__internal_2_$__cuda_sm10x_tcgen05_guardrail_trap_unallocated_columns_being_dealloced,($__internal_3_$__cuda_sm20_rcp_rn_f32_slowpath - $__internal_2_$__cuda_sm10x_tcgen05_guardrail_trap_unallocated_columns_being_dealloced)
$__internal_2_$__cuda_sm10x_tcgen05_guardrail_trap_unallocated_columns_being_dealloced:
[----:B------:R-:W-:Y:S05]  /*b4d0*/  BPT.TRAP 0x1 ;  /* 0x000000040000795c */ /* 0x000fea0000300000 */
[----:B------:R-:W-:-:S04]  /*b4e0*/  HFMA2 R3, -RZ, RZ, 0, 0 ;  /* 0x00000000ff037431 */ /* 0x000fc800000001ff */
[----:B------:R-:W-:Y:S05]  /*b4f0*/  RET.REL.NODEC R2 `(_ZN7cutlass13device_kernelINS_4gemm6kernel13GemmUniversalIN4cute5tupleIJiiiiEEENS1_10collective13CollectiveMmaINS1_35MainloopSm100TmaUmmaWarpSpecializedILi8ELi2ELi4ENS5_IJNS4_1CILi2EEENSA_ILi1EEESC_EEEEENS5_IJNSA_ILi256EEENSA_ILi128EEENSA_ILi64EEEEEENS_10bfloat16_tENS5_IJlSC_lEEESJ_SK_NS4_8TiledMMAINS4_8MMA_AtomIJNS4_26SM100_MMA_F16BF16_2x1SM_SSISJ_SJ_fLi256ELi128ELNS4_4UMMA5MajorE0ELSP_0ELNSO_7ScaleInE0ELSQ_0EEEEEENS4_6LayoutINS5_IJSC_SC_SC_EEENS5_IJNSA_ILi0EEESV_SV_EEEEENS5_IJNS4_10UnderscoreESY_SY_EEEEENS4_18SM100_TMA_2SM_LOADENS4_14ComposedLayoutINS4_7SwizzleILi3ELi4ELi3EEENS4_18smem_ptr_flag_bitsILi16EEENST_INS5_IJNSA_ILi8EEESH_EEENS5_IJSH_SC_EEEEEEEvNS4_8identityES11_S1B_vS1C_EENS_8epilogue10collective18CollectiveEpilogueINS1E_23Sm100TmaWarpSpecializedILi4ELi2ELi32ELb1ELb0EEEJNS5_IJSG_SG_SH_EEENS5_IJNST_ISG_SC_EENST_INSA_ILi32EEESC_EEEEESJ_SK_SJ_SK_NS1E_6fusion15FusionCallbacksIS1I_NS1O_13LinCombEltActINS1E_6thread4SiLuESJ_fSJ_fLNS_15FloatRoundStyleE2EEES1J_S1N_JEEENS4_5SM1004TMEM4LOAD26SM100_TMEM_LOAD_32dp32b32xENS4_13SM90_TMA_LOADENS12_INS13_ILi2ELi4ELi3EEES16_NST_INS5_IJS17_S1L_EEENS5_IJS1L_SC_EEEEEEENS4_39AutoVectorizingCopyWithAssumedAlignmentILi128EEENS4_14SM90_TMA_STOREES25_S27_S27_EEEvvEEEEvNT_6ParamsE) ;  /* 0xffffff4802c07950 */ /* 0x000fea0003c3ffff */
        .weak           $__internal_3_$__cuda_sm20_rcp_rn_f32_slowpath
        .type           $__internal_3_$__cuda_sm20_rcp_rn_f32_slowpath,@function
        .size           $__internal_3_$__cuda_sm20_rcp_rn_f32_slowpath,(.L_x_293 - $__internal_3_$__cuda_sm20_rcp_rn_f32_slowpath)
$__internal_3_$__cuda_sm20_rcp_rn_f32_slowpath:
[----:B------:R-:W-:Y:S01]  /*b500*/  IMAD.SHL.U32 R80, R83, 0x2, RZ ;  /* 0x0000000253507824 */ /* 0x000fe200078e00ff */
[----:B------:R-:W-:Y:S04]  /*b510*/  BSSY.RECONVERGENT B0, `(.L_x_288) ;  /* 0x0000030000007945 */ /* 0x000fe80003800200 */
[----:B------:R-:W-:-:S04]  /*b520*/  SHF.R.U32.HI R80, RZ, 0x18, R80 ;  /* 0x00000018ff507819 */ /* 0x000fc80000011650 */
[----:B------:R-:W-:-:S13]  /*b530*/  ISETP.NE.U32.AND P0, PT, R80, RZ, PT ;  /* 0x000000ff5000720c */ /* 0x000fda0003f05070 */
[----:B------:R-:W-:Y:S05]  /*b540*/  @P0 BRA `(.L_x_289) ;  /* 0x0000000000280947 */ /* 0x000fea0003800000 */
[----:B------:R-:W-:-:S04]  /*b550*/  SHF.L.U32 R64, R83, 0x1, RZ ;  /* 0x0000000153407819 */ /* 0x000fc800000006ff */
[----:B------:R-:W-:-:S13]  /*b560*/  ISETP.NE.AND P0, PT, R64, RZ, PT ;  /* 0x000000ff4000720c */ /* 0x000fda0003f05270 */
[----:B------:R-:W-:Y:S01]  /*b570*/  @P0 FFMA R80, R83, 1.84467440737095516160e+19, RZ ;  /* 0x5f80000053500823 */ /* 0x000fe200000000ff */
[----:B------:R-:W-:Y:S08]  /*b580*/  @!P0 MUFU.RCP R81, R83 ;  /* 0x0000005300518308 */ /* 0x000ff00000001000 */
[----:B------:R-:W1:Y:S02]  /*b590*/  @P0 MUFU.RCP R64, R80 ;  /* 0x0000005000400308 */ /* 0x000e640000001000 */
[----:B-1----:R-:W-:-:S04]  /*b5a0*/  @P0 FFMA R80, R80, R64, -1 ;  /* 0xbf80000050500423 */ /* 0x002fc80000000040 */
[----:B------:R-:W-:-:S04]  /*b5b0*/  @P0 FADD.FTZ R80, -R80, -RZ ;  /* 0x800000ff50500221 */ /* 0x000fc80000010100 */
[----:B------:R-:W-:-:S04]  /*b5c0*/  @P0 FFMA R80, R64, R80, R64 ;  /* 0x0000005040500223 */ /* 0x000fc80000000040 */
[----:B------:R-:W-:Y:S01]  /*b5d0*/  @P0 FFMA R81, R80, 1.84467440737095516160e+19, RZ ;  /* 0x5f80000050510823 */ /* 0x000fe200000000ff */
[----:B------:R-:W-:Y:S05]  /*b5e0*/  BRA `(.L_x_290) ;  /* 0x0000000000887947 */ /* 0x000fea0003800000 */
.L_x_289:
[----:B------:R-:W-:-:S04]  /*b5f0*/  IADD3 R64, PT, PT, R80, -0xfd, RZ ;  /* 0xffffff0350407810 */ /* 0x000fc80007ffe0ff */
[----:B------:R-:W-:-:S13]  /*b600*/  ISETP.GT.U32.AND P0, PT, R64, 0x1, PT ;  /* 0x000000014000780c */ /* 0x000fda0003f04070 */
[----:B------:R-:W-:Y:S05]  /*b610*/  @P0 BRA `(.L_x_291) ;  /* 0x0000000000780947 */ /* 0x000fea0003800000 */
[----:B------:R-:W-:Y:S01]  /*b620*/  LOP3.LUT R84, R83, 0x7fffff, RZ, 0xc0, !PT ;  /* 0x007fffff53547812 */ /* 0x000fe200078ec0ff */
[----:B------:R-:W-:Y:S02]  /*b630*/  IMAD.MOV.U32 R81, RZ, RZ, 0x3 ;  /* 0x00000003ff517424 */ /* 0x000fe400078e00ff */
[----:B------:R-:W-:Y:S01]  /*b640*/  VIADD R80, R80, 0xffffff04 ;  /* 0xffffff0450507836 */ /* 0x000fe20000000000 */
[----:B------:R-:W-:Y:S02]  /*b650*/  LOP3.LUT R84, R84, 0x3f800000, RZ, 0xfc, !PT ;  /* 0x3f80000054547812 */ /* 0x000fe400078efcff */
[----:B------:R-:W-:Y:S02]  /*b660*/  SHF.L.U32 R81, R81, R64, RZ ;  /* 0x0000004051517219 */ /* 0x000fe400000006ff */
[----:B------:R-:W1:Y:S02]  /*b670*/  MUFU.RCP R85, R84 ;  /* 0x0000005400557308 */ /* 0x000e640000001000 */
[----:B-1----:R-:W-:-:S04]  /*b680*/  FFMA R84, R84, R85, -1 ;  /* 0xbf80000054547423 */ /* 0x002fc80000000055 */
[----:B------:R-:W-:-:S04]  /*b690*/  FADD.FTZ R84, -R84, -RZ ;  /* 0x800000ff54547221 */ /* 0x000fc80000010100 */
[CCC-:B------:R-:W-:Y:S01]  /*b6a0*/  FFMA.RM R86, R85.reuse, R84.reuse, R85.reuse ;  /* 0x0000005455567223 */ /* 0x1c0fe20000004055 */
[----:B------:R-:W-:-:S04]  /*b6b0*/  FFMA.RP R84, R85, R84, R85 ;  /* 0x0000005455547223 */ /* 0x000fc80000008055 */
[C---:B------:R-:W-:Y:S02]  /*b6c0*/  LOP3.LUT R85, R86.reuse, 0x7fffff, RZ, 0xc0, !PT ;  /* 0x007fffff56557812 */ /* 0x040fe400078ec0ff */
[----:B------:R-:W-:Y:S02]  /*b6d0*/  FSETP.NEU.FTZ.AND P0, PT, R86, R84, PT ;  /* 0x000000545600720b */ /* 0x000fe40003f1d000 */
[----:B------:R-:W-:Y:S02]  /*b6e0*/  LOP3.LUT R85, R85, 0x800000, RZ, 0xfc, !PT ;  /* 0x0080000055557812 */ /* 0x000fe400078efcff */
[----:B------:R-:W-:Y:S02]  /*b6f0*/  SEL R84, RZ, 0xffffffff, !P0 ;  /* 0xffffffffff547807 */ /* 0x000fe40004000000 */
[----:B------:R-:W-:Y:S02]  /*b700*/  LOP3.LUT R81, R81, R85, RZ, 0xc0, !PT ;  /* 0x0000005551517212 */ /* 0x000fe400078ec0ff */
[----:B------:R-:W-:Y:S01]  /*b710*/  SHF.R.U32.HI R80, RZ, R80, R85 ;  /* 0x00000050ff507219 */ /* 0x000fe20000011655 */
[----:B------:R-:W-:Y:S01]  /*b720*/  IMAD.MOV R84, RZ, RZ, -R84 ;  /* 0x000000ffff547224 */ /* 0x000fe200078e0a54 */
[----:B------:R-:W-:-:S04]  /*b730*/  SHF.R.U32.HI R81, RZ, R64, R81 ;  /* 0x00000040ff517219 */ /* 0x000fc80000011651 */
[----:B------:R-:W-:Y:S02]  /*b740*/  LOP3.LUT P1, RZ, R84, R64, R85, 0xf8, !PT ;  /* 0x0000004054ff7212 */ /* 0x000fe4000782f855 */
[C---:B------:R-:W-:Y:S02]  /*b750*/  LOP3.LUT P2, RZ, R81.reuse, 0x1, RZ, 0xc0, !PT ;  /* 0x0000000151ff7812 */ /* 0x040fe4000784c0ff */
[----:B------:R-:W-:-:S04]  /*b760*/  LOP3.LUT P0, RZ, R81, 0x2, RZ, 0xc0, !PT ;  /* 0x0000000251ff7812 */ /* 0x000fc8000780c0ff */
[----:B------:R-:W-:-:S04]  /*b770*/  PLOP3.LUT P0, PT, P2, P1, P0, 0xe0, 0x0 ;  /* 0x000000000000781c */ /* 0x000fc80001703c00 */
[----:B------:R-:W-:Y:S02]  /*b780*/  SEL R64, RZ, 0x1, !P0 ;  /* 0x00000001ff407807 */ /* 0x000fe40004000000 */
[----:B------:R-:W-:-:S03]  /*b790*/  LOP3.LUT P0, RZ, R83, 0x7fffff, RZ, 0xc0, !PT ;  /* 0x007fffff53ff7812 */ /* 0x000fc6000780c0ff */
[----:B------:R-:W-:-:S05]  /*b7a0*/  IMAD.MOV R64, RZ, RZ, -R64 ;  /* 0x000000ffff407224 */ /* 0x000fca00078e0a40 */
[----:B------:R-:W-:-:S13]  /*b7b0*/  ISETP.GE.AND P1, PT, R64, RZ, PT ;  /* 0x000000ff4000720c */ /* 0x000fda0003f26270 */
[----:B------:R-:W-:-:S04]  /*b7c0*/  @!P1 VIADD R80, R80, 0x1 ;  /* 0x0000000150509836 */ /* 0x000fc80000000000 */
[----:B------:R-:W-:-:S05]  /*b7d0*/  @!P0 IMAD.SHL.U32 R80, R80, 0x2, RZ ;  /* 0x0000000250508824 */ /* 0x000fca00078e00ff */
[----:B------:R-:W-:Y:S01]  /*b7e0*/  LOP3.LUT R81, R80, 0x80000000, R83, 0xf8, !PT ;  /* 0x8000000050517812 */ /* 0x000fe200078ef853 */
[----:B------:R-:W-:Y:S05]  /*b7f0*/  BRA `(.L_x_290) ;  /* 0x0000000000047947 */ /* 0x000fea0003800000 */
.L_x_291:
[----:B------:R1:W2:Y:S02]  /*b800*/  MUFU.RCP R81, R83 ;  /* 0x0000005300517308 */ /* 0x0002a40000001000 */
.L_x_290:
[----:B------:R-:W-:Y:S05]  /*b810*/  BSYNC.RECONVERGENT B0 ;  /* 0x0000000000007941 */ /* 0x000fea0003800200 */
.L_x_288:
[----:B-1----:R-:W-:Y:S01]  /*b820*/  HFMA2 R83, -RZ, RZ, 0, 0 ;  /* 0x00000000ff537431 */ /* 0x002fe200000001ff */
[----:B--2---:R-:W-:-:S03]  /*b830*/  MOV R64, R81 ;  /* 0x0000005100407202 */ /* 0x004fc60000000f00 */
[----:B------:R-:W-:Y:S05]  /*b840*/  RET.REL.NODEC R82 `(_ZN7cutlass13device_kernelINS_4gemm6kernel13GemmUniversalIN4cute5tupleIJiiiiEEENS1_10collective13CollectiveMmaINS1_35MainloopSm100TmaUmmaWarpSpecializedILi8ELi2ELi4ENS5_IJNS4_1CILi2EEENSA_ILi1EEESC_EEEEENS5_IJNSA_ILi256EEENSA_ILi128EEENSA_ILi64EEEEEENS_10bfloat16_tENS5_IJlSC_lEEESJ_SK_NS4_8TiledMMAINS4_8MMA_AtomIJNS4_26SM100_MMA_F16BF16_2x1SM_SSISJ_SJ_fLi256ELi128ELNS4_4UMMA5MajorE0ELSP_0ELNSO_7ScaleInE0ELSQ_0EEEEEENS4_6LayoutINS5_IJSC_SC_SC_EEENS5_IJNSA_ILi0EEESV_SV_EEEEENS5_IJNS4_10UnderscoreESY_SY_EEEEENS4_18SM100_TMA_2SM_LOADENS4_14ComposedLayoutINS4_7SwizzleILi3ELi4ELi3EEENS4_18smem_ptr_flag_bitsILi16EEENST_INS5_IJNSA_ILi8EEESH_EEENS5_IJSH_SC_EEEEEEEvNS4_8identityES11_S1B_vS1C_EENS_8epilogue10collective18CollectiveEpilogueINS1E_23Sm100TmaWarpSpecializedILi4ELi2ELi32ELb1ELb0EEEJNS5_IJSG_SG_SH_EEENS5_IJNST_ISG_SC_EENST_INSA_ILi32EEESC_EEEEESJ_SK_SJ_SK_NS1E_6fusion15FusionCallbacksIS1I_NS1O_13LinCombEltActINS1E_6thread4SiLuESJ_fSJ_fLNS_15FloatRoundStyleE2EEES1J_S1N_JEEENS4_5SM1004TMEM4LOAD26SM100_TMEM_LOAD_32dp32b32xENS4_13SM90_TMA_LOADENS12_INS13_ILi2ELi4ELi3EEES16_NST_INS5_IJS17_S1L_EEENS5_IJS1L_SC_EEEEEEENS4_39AutoVectorizingCopyWithAssumedAlignmentILi128EEENS4_14SM90_TMA_STOREES25_S27_S27_EEEvvEEEEvNT_6ParamsE) ;  /* 0xffffff4452ec7950 */ /* 0x000fea0003c3ffff */
.L_x_292:
[----:B------:R-:W-:-:S00]  /*b850*/  BRA `(.L_x_292) ;  /* 0xfffffffc00fc7947 */ /* 0x000fc0000383ffff */
[----:B------:R-:W-:-:S00]  /*b860*/  NOP ;  /* 0x0000000000007918 */ /* 0x000fc00000000000 */
        /* <DEDUP_REMOVED lines=9> */
.L_x_293:


//--------------------- .nv.global.init           --------------------------
	.section	.nv.global.init,"aw",@progbits
.nv.global.init:
	.type		$str$27,@object
	.size		$str$27,($str$28 - $str$27)
$str$27:
        /*0000*/ 	.byte	0x28, 0x61, 0x64, 0x64, 0x72, 0x65, 0x73, 0x73, 0x20, 0x26, 0x20, 0x6d, 0x61, 0x73, 0x6b, 0x29
        /*0010*/ 	.byte	0x20, 0x3d, 0x3d, 0x20, 0x30, 0x00
	.type		$str$28,@object
	.size		$str$28,($str$26 - $str$28)
$str$28:
        /*0016*/ 	.byte	0x2f, 0x74, 0x6d, 0x70, 0x2f, 0x63, 0x75, 0x74, 0x6c, 0x61, 0x73, 0x73, 0x5f, 0x73, 0x77, 0x65
        /*0026*/ 	.byte	0x65, 0x70, 0x5f, 0x73, 0x72, 0x63, 0x2f, 0x69, 0x6e, 0x63, 0x6c, 0x75, 0x64, 0x65, 0x2f, 0x63
        /*0036*/ 	.byte	0x75, 0x74, 0x65, 0x2f, 0x70, 0x6f, 0x69, 0x6e, 0x74, 0x65, 0x72, 0x5f, 0x66, 0x6c, 0x61, 0x67
        /*0046*/ 	.byte	0x67, 0x65, 0x64, 0x2e, 0x68, 0x70, 0x70, 0x00
	.type		$str$26,@object
	.size		$str$26,($str$25 - $str$26)
$str$26:
        /*004e*/ 	.byte	0x2f, 0x74, 0x6d, 0x70, 0x2f, 0x63, 0x75, 0x74, 0x6c, 0x61, 0x73, 0x73, 0x5f, 0x73, 0x77, 0x65
        /*005e*/ 	.byte	0x65, 0x70, 0x5f, 0x73, 0x72, 0x63, 0x2f, 0x69, 0x6e, 0x63, 0x6c, 0x75, 0x64, 0x65, 0x2f, 0x63
        /*006e*/ 	.byte	0x75, 0x74, 0x65, 0x2f, 0x61, 0x74, 0x6f, 0x6d, 0x2f, 0x63, 0x6f, 0x70, 0x79, 0x5f, 0x74, 0x72
        /*007e*/ 	.byte	0x61, 0x69, 0x74, 0x73, 0x5f, 0x73, 0x6d, 0x31, 0x30, 0x30, 0x2e, 0x68, 0x70, 0x70, 0x00
	.type		$str$25,@object
	.size		$str$25,(__unnamed_1 - $str$25)
$str$25:
        /*008d*/ 	.byte	0x28, 0x28, 0x75, 0x69, 0x6e, 0x74, 0x33, 0x32, 0x5f, 0x74, 0x28, 0x74, 0x68, 0x72, 0x65, 0x61
        /*009d*/ 	.byte	0x64, 0x49, 0x64, 0x78, 0x2e, 0x78, 0x29, 0x20, 0x2f, 0x20, 0x33, 0x32, 0x29, 0x20, 0x25, 0x20
        /*00ad*/ 	.byte	0x34, 0x29, 0x20, 0x3d, 0x3d, 0x20, 0x28, 0x28, 0x28, 0x74, 0x6d, 0x65, 0x6d, 0x5f, 0x61, 0x64
        /*00bd*/ 	.byte	0x64, 0x72, 0x20, 0x3e, 0x3e, 0x20, 0x31, 0x36, 0x29, 0x20, 0x2f, 0x20, 0x33, 0x32, 0x29, 0x20
        /*00cd*/ 	.byte	0x25, 0x20, 0x34, 0x29, 0x00
	.type		__unnamed_1,@object
	.size		__unnamed_1,(__unnamed_2 - __unnamed_1)
__unnamed_1:
        /*00d2*/ 	.byte	0x61, 0x75, 0x74, 0x6f, 0x20, 0x63, 0x75, 0x74, 0x65, 0x3a, 0x3a, 0x61, 0x73, 0x5f, 0x70, 0x6f
        /* <DEDUP_REMOVED lines=24> */
        /*0262*/ 	.byte	0x34, 0x30, 0x39, 0x36, 0x3e, 0x3e, 0x3e, 0x3e, 0x5d, 0x00
	.type		__unnamed_2,@object
	.size		__unnamed_2,(.L_2 - __unnamed_2)
__unnamed_2:
        /* <DEDUP_REMOVED lines=42> */
        /*050c*/ 	.byte	0x3e, 0x3e, 0x5d, 0x00
.L_2:


//--------------------- .nv.shared._ZN7cutlass13device_kernelINS_4gemm6kernel13GemmUniversalIN4cute5tupleIJiiiiEEENS1_10collective13CollectiveMmaINS1_35MainloopSm100TmaUmmaWarpSpecializedILi8ELi2ELi4ENS5_IJNS4_1CILi2EEENSA_ILi1EEESC_EEEEENS5_IJNSA_ILi256EEENSA_ILi128EEENSA_ILi64EEEEEENS_10bfloat16_tENS5_IJlSC_lEEESJ_SK_NS4_8TiledMMAINS4_8MMA_AtomIJNS4_26SM100_MMA_F16BF16_2x1SM_SSISJ_SJ_fLi256ELi128ELNS4_4UMMA5MajorE0ELSP_0ELNSO_7ScaleInE0ELSQ_0EEEEEENS4_6LayoutINS5_IJSC_SC_SC_EEENS5_IJNSA_ILi0EEESV_SV_EEEEENS5_IJNS4_10UnderscoreESY_SY_EEEEENS4_18SM100_TMA_2SM_LOADENS4_14ComposedLayoutINS4_7SwizzleILi3ELi4ELi3EEENS4_18smem_ptr_flag_bitsILi16EEENST_INS5_IJNSA_ILi8EEESH_EEENS5_IJSH_SC_EEEEEEEvNS4_8identityES11_S1B_vS1C_EENS_8epilogue10collective18CollectiveEpilogueINS1E_23Sm100TmaWarpSpecializedILi4ELi2ELi32ELb1ELb0EEEJNS5_IJSG_SG_SH_EEENS5_IJNST_ISG_SC_EENST_INSA_ILi32EEESC_EEEEESJ_SK_SJ_SK_NS1E_6fusion15FusionCallbacksIS1I_NS1O_13LinCombEltActINS1E_6thread4SiLuESJ_fSJ_fLNS_15FloatRoundStyleE2EEES1J_S1N_JEEENS4_5SM1004TMEM4LOAD26SM100_TMEM_LOAD_32dp32b32xENS4_13SM90_TMA_LOADENS12_INS13_ILi2ELi4ELi3EEES16_NST_INS5_IJS17_S1L_EEENS5_IJS1L_SC_EEEEEEENS4_39AutoVectorizingCopyWithAssumedAlignmentILi128EEENS4_14SM90_TMA_STOREES25_S27_S27_EEEvvEEEEvNT_6ParamsE --------------------------
	.section	.nv.shared._ZN7cutlass13device_kernelINS_4gemm6kernel13GemmUniversalIN4cute5tupleIJiiiiEEENS1_10collective13CollectiveMmaINS1_35MainloopSm100TmaUmmaWarpSpecializedILi8ELi2ELi4ENS5_IJNS4_1CILi2EEENSA_ILi1EEESC_EEEEENS5_IJNSA_ILi256EEENSA_ILi128EEENSA_ILi64EEEEEENS_10bfloat16_tENS5_IJlSC_lEEESJ_SK_NS4_8TiledMMAINS4_8MMA_AtomIJNS4_26SM100_MMA_F16BF16_2x1SM_SSISJ_SJ_fLi256ELi128ELNS4_4UMMA5MajorE0ELSP_0ELNSO_7ScaleInE0ELSQ_0EEEEEENS4_6LayoutINS5_IJSC_SC_SC_EEENS5_IJNSA_ILi0EEESV_SV_EEEEENS5_IJNS4_10UnderscoreESY_SY_EEEEENS4_18SM100_TMA_2SM_LOADENS4_14ComposedLayoutINS4_7SwizzleILi3ELi4ELi3EEENS4_18smem_ptr_flag_bitsILi16EEENST_INS5_IJNSA_ILi8EEESH_EEENS5_IJSH_SC_EEEEEEEvNS4_8identityES11_S1B_vS1C_EENS_8epilogue10collective18CollectiveEpilogueINS1E_23Sm100TmaWarpSpecializedILi4ELi2ELi32ELb1ELb0EEEJNS5_IJSG_SG_SH_EEENS5_IJNST_ISG_SC_EENST_INSA_ILi32EEESC_EEEEESJ_SK_SJ_SK_NS1E_6fusion15FusionCallbacksIS1I_NS1O_13LinCombEltActINS1E_6thread4SiLuESJ_fSJ_fLNS_15FloatRoundStyleE2EEES1J_S1N_JEEENS4_5SM1004TMEM4LOAD26SM100_TMEM_LOAD_32dp32b32xENS4_13SM90_TMA_LOADENS12_INS13_ILi2ELi4ELi3EEES16_NST_INS5_IJS17_S1L_EEENS5_IJS1L_SC_EEEEEEENS4_39AutoVectorizingCopyWithAssumedAlignmentILi128EEENS4_14SM90_TMA_STOREES25_S27_S27_EEEvvEEEEvNT_6ParamsE,"aw",@nobits
	.sectionflags	@""
	.align	16
	.zero		1024


//--------------------- .nv.shared.reserved.0     --------------------------
	.section	.nv.shared.reserved.0,"aw",@nobits
	.weak		__nv_reservedSMEM_offset_0_alias
	.size		__nv_reservedSMEM_offset_0_alias, 0, 64
	.other		__nv_reservedSMEM_offset_0_alias,@"STO_CUDA_RESERVED_SHARED STV_DEFAULT"
__nv_reservedSMEM_offset_0_alias:
	.zero		0
.nv.shared.reserved.0:
	.zero		64
	.weak		__nv_reservedSMEM_tcgen05_partition
	.type		__nv_reservedSMEM_tcgen05_partition,@object
	.size		__nv_reservedSMEM_tcgen05_partition,(.L_0 - __nv_reservedSMEM_tcgen05_partition)
__nv_reservedSMEM_tcgen05_partition:
	.zero		32
.L_0:


//--------------------- .nv.global                --------------------------
	.section	.nv.global,"aw",@nobits
.nv.global:
	.type		_ZN39_INTERNAL_450f8c7c_4_k_cu_6d9a55ca_35784cute1_E,@object
	.size		_ZN39_INTERNAL_450f8c7c_4_k_cu_6d9a55ca_35784cute1_E,(_ZN39_INTERNAL_450f8c7c_4_k_cu_6d9a55ca_35784cuda3std3__45__cpo6cbeginE - _ZN39_INTERNAL_450f8c7c_4_k_cu_6d9a55ca_35784cute1_E)
_ZN39_INTERNAL_450f8c7c_4_k_cu_6d9a55ca_35784cute1_E:
	.zero		1
	.type		_ZN39_INTERNAL_450f8c7c_4_k_cu_6d9a55ca_35784cuda3std3__45__cpo6cbeginE,@object
	.size		_ZN39_INTERNAL_450f8c7c_4_k_cu_6d9a55ca_35784cuda3std3__45__cpo6cbeginE,(_ZN39_INTERNAL_450f8c7c_4_k_cu_6d9a55ca_35784cuda3std3__48in_placeE - _ZN39_INTERNAL_450f8c7c_4_k_cu_6d9a55ca_35784cuda3std3__45__cpo6cbeginE)
_ZN39_INTERNAL_450f8c7c_4_k_cu_6d9a55ca_35784cuda3std3__45__cpo6cbeginE:
	.zero		1
	.type		_ZN39_INTERNAL_450f8c7c_4_k_cu_6d9a55ca_35784cuda3std3__48in_placeE,@object
	.size		_ZN39_INTERNAL_450f8c7c_4_k_cu_6d9a55ca_35784cuda3std3__48in_placeE,(_ZN39_INTERNAL_450f8c7c_4_k_cu_6d9a55ca_35784cuda3std6ranges3__45__cpo9iter_moveE - _ZN39_INTERNAL_450f8c7c_4_k_cu_6d9a55ca_35784cuda3std3__48in_placeE)
_ZN39_INTERNAL_450f8c7c_4_k_cu_6d9a55ca_35784cuda3std3__48in_placeE:
	.zero		1
	.type		_ZN39_INTERNAL_450f8c7c_4_k_cu_6d9a55ca_35784cuda3std6ranges3__45__cpo9iter_moveE,@object
	.size		_ZN39_INTERNAL_450f8c7c_4_k_cu_6d9a55ca_35784cuda3std6ranges3__45__cpo9iter_moveE,(_ZN39_INTERNAL_450f8c7c_4_k_cu_6d9a55ca_35784cuda3std3__45__cpo5beginE - _ZN39_INTERNAL_450f8c7c_4_k_cu_6d9a55ca_35784cuda3std6ranges3__45__cpo9iter_moveE)
_ZN39_INTERNAL_450f8c7c_4_k_cu_6d9a55ca_35784cuda3std6ranges3__45__cpo9iter_moveE:
	.zero		1
	.type		_ZN39_INTERNAL_450f8c7c_4_k_cu_6d9a55ca_35784cuda3std3__45__cpo5beginE,@object
	.size		_ZN39_INTERNAL_450f8c7c_4_k_cu_6d9a55ca_35784cuda3std3__45__cpo5beginE,(_ZN39_INTERNAL_450f8c7c_4_k_cu_6d9a55ca_35784cuda3std3__441_GLOBAL__N__450f8c7c_4_k_cu_6d9a55ca_35786ignoreE - _ZN39_INTERNAL_450f8c7c_4_k_cu_6d9a55ca_35784cuda3std3__45__cpo5beginE)
_ZN39_INTERNAL_450f8c7c_4_k_cu_6d9a55ca_35784cuda3std3__45__cpo5beginE:
	.zero		1
	.type		_ZN39_INTERNAL_450f8c7c_4_k_cu_6d9a55ca_35784cuda3std3__441_GLOBAL__N__450f8c7c_4_k_cu_6d9a55ca_35786ignoreE,@object
	.size		_ZN39_INTERNAL_450f8c7c_4_k_cu_6d9a55ca_35784cuda3std3__441_GLOBAL__N__450f8c7c_4_k_cu_6d9a55ca_35786ignoreE,(_ZN39_INTERNAL_450f8c7c_4_k_cu_6d9a55ca_35784cute7productE - _ZN39_INTERNAL_450f8c7c_4_k_cu_6d9a55ca_35784cuda3std3__441_GLOBAL__N__450f8c7c_4_k_cu_6d9a55ca_35786ignoreE)
_ZN39_INTERNAL_450f8c7c_4_k_cu_6d9a55ca_35784cuda3std3__441_GLOBAL__N__450f8c7c_4_k_cu_6d9a55ca_35786ignoreE:
	.zero		1
	.type		_ZN39_INTERNAL_450f8c7c_4_k_cu_6d9a55ca_35784cute7productE,@object
	.size		_ZN39_INTERNAL_450f8c7c_4_k_cu_6d9a55ca_35784cute7productE,(_ZN39_INTERNAL_450f8c7c_4_k_cu_6d9a55ca_35784cuda3std3__45__cpo3endE - _ZN39_INTERNAL_450f8c7c_4_k_cu_6d9a55ca_35784cute7productE)
_ZN39_INTERNAL_450f8c7c_4_k_cu_6d9a55ca_35784cute7productE:
	.zero		1
	.type		_ZN39_INTERNAL_450f8c7c_4_k_cu_6d9a55ca_35784cuda3std3__45__cpo3endE,@object
	.size		_ZN39_INTERNAL_450f8c7c_4_k_cu_6d9a55ca_35784cuda3std3__45__cpo3endE,(_ZN39_INTERNAL_450f8c7c_4_k_cu_6d9a55ca_35784cuda3std3__419piecewise_constructE - _ZN39_INTERNAL_450f8c7c_4_k_cu_6d9a55ca_35784cuda3std3__45__cpo3endE)
_ZN39_INTERNAL_450f8c7c_4_k_cu_6d9a55ca_35784cuda3std3__45__cpo3endE:
	.zero		1
	.type		_ZN39_INTERNAL_450f8c7c_4_k_cu_6d9a55ca_35784cuda3std3__419piecewise_constructE,@object
	.size		_ZN39_INTERNAL_450f8c7c_4_k_cu_6d9a55ca_35784cuda3std3__419piecewise_constructE,(_ZN39_INTERNAL_450f8c7c_4_k_cu_6d9a55ca_35784cuda3std3__45__cpo4cendE - _ZN39_INTERNAL_450f8c7c_4_k_cu_6d9a55ca_35784cuda3std3__419piecewise_constructE)
_ZN39_INTERNAL_450f8c7c_4_k_cu_6d9a55ca_35784cuda3std3__419piecewise_constructE:
	.zero		1
	.type		_ZN39_INTERNAL_450f8c7c_4_k_cu_6d9a55ca_35784cuda3std3__45__cpo4cendE,@object
	.size		_ZN39_INTERNAL_450f8c7c_4_k_cu_6d9a55ca_35784cuda3std3__45__cpo4cendE,(_ZN39_INTERNAL_450f8c7c_4_k_cu_6d9a55ca_35784cuda3std6ranges3__45__cpo4swapE - _ZN39_INTERNAL_450f8c7c_4_k_cu_6d9a55ca_35784cuda3std3__45__cpo4cendE)
_ZN39_INTERNAL_450f8c7c_4_k_cu_6d9a55ca_35784cuda3std3__45__cpo4cendE:
	.zero		1
	.type		_ZN39_INTERNAL_450f8c7c_4_k_cu_6d9a55ca_35784cuda3std6ranges3__45__cpo4swapE,@object
	.size		_ZN39_INTERNAL_450f8c7c_4_k_cu_6d9a55ca_35784cuda3std6ranges3__45__cpo4swapE,(.L_10 - _ZN39_INTERNAL_450f8c7c_4_k_cu_6d9a55ca_35784cuda3std6ranges3__45__cpo4swapE)
_ZN39_INTERNAL_450f8c7c_4_k_cu_6d9a55ca_35784cuda3std6ranges3__45__cpo4swapE:
	.zero		1
.L_10:


//--------------------- .nv.constant0._ZN7cutlass13device_kernelINS_4gemm6kernel13GemmUniversalIN4cute5tupleIJiiiiEEENS1_10collective13CollectiveMmaINS1_35MainloopSm100TmaUmmaWarpSpecializedILi8ELi2ELi4ENS5_IJNS4_1CILi2EEENSA_ILi1EEESC_EEEEENS5_IJNSA_ILi256EEENSA_ILi128EEENSA_ILi64EEEEEENS_10bfloat16_tENS5_IJlSC_lEEESJ_SK_NS4_8TiledMMAINS4_8MMA_AtomIJNS4_26SM100_MMA_F16BF16_2x1SM_SSISJ_SJ_fLi256ELi128ELNS4_4UMMA5MajorE0ELSP_0ELNSO_7ScaleInE0ELSQ_0EEEEEENS4_6LayoutINS5_IJSC_SC_SC_EEENS5_IJNSA_ILi0EEESV_SV_EEEEENS5_IJNS4_10UnderscoreESY_SY_EEEEENS4_18SM100_TMA_2SM_LOADENS4_14ComposedLayoutINS4_7SwizzleILi3ELi4ELi3EEENS4_18smem_ptr_flag_bitsILi16EEENST_INS5_IJNSA_ILi8EEESH_EEENS5_IJSH_SC_EEEEEEEvNS4_8identityES11_S1B_vS1C_EENS_8epilogue10collective18CollectiveEpilogueINS1E_23Sm100TmaWarpSpecializedILi4ELi2ELi32ELb1ELb0EEEJNS5_IJSG_SG_SH_EEENS5_IJNST_ISG_SC_EENST_INSA_ILi32EEESC_EEEEESJ_SK_SJ_SK_NS1E_6fusion15FusionCallbacksIS1I_NS1O_13LinCombEltActINS1E_6thread4SiLuESJ_fSJ_fLNS_15FloatRoundStyleE2EEES1J_S1N_JEEENS4_5SM1004TMEM4LOAD26SM100_TMEM_LOAD_32dp32b32xENS4_13SM90_TMA_LOADENS12_INS13_ILi2ELi4ELi3EEES16_NST_INS5_IJS17_S1L_EEENS5_IJS1L_SC_EEEEEEENS4_39AutoVectorizingCopyWithAssumedAlignmentILi128EEENS4_14SM90_TMA_STOREES25_S27_S27_EEEvvEEEEvNT_6ParamsE --------------------------
	.section	.nv.constant0._ZN7cutlass13device_kernelINS_4gemm6kernel13GemmUniversalIN4cute5tupleIJiiiiEEENS1_10collective13CollectiveMmaINS1_35MainloopSm100TmaUmmaWarpSpecializedILi8ELi2ELi4ENS5_IJNS4_1CILi2EEENSA_ILi1EEESC_EEEEENS5_IJNSA_ILi256EEENSA_ILi128EEENSA_ILi64EEEEEENS_10bfloat16_tENS5_IJlSC_lEEESJ_SK_NS4_8TiledMMAINS4_8MMA_AtomIJNS4_26SM100_MMA_F16BF16_2x1SM_SSISJ_SJ_fLi256ELi128ELNS4_4UMMA5MajorE0ELSP_0ELNSO_7ScaleInE0ELSQ_0EEEEEENS4_6LayoutINS5_IJSC_SC_SC_EEENS5_IJNSA_ILi0EEESV_SV_EEEEENS5_IJNS4_10UnderscoreESY_SY_EEEEENS4_18SM100_TMA_2SM_LOADENS4_14ComposedLayoutINS4_7SwizzleILi3ELi4ELi3EEENS4_18smem_ptr_flag_bitsILi16EEENST_INS5_IJNSA_ILi8EEESH_EEENS5_IJSH_SC_EEEEEEEvNS4_8identityES11_S1B_vS1C_EENS_8epilogue10collective18CollectiveEpilogueINS1E_23Sm100TmaWarpSpecializedILi4ELi2ELi32ELb1ELb0EEEJNS5_IJSG_SG_SH_EEENS5_IJNST_ISG_SC_EENST_INSA_ILi32EEESC_EEEEESJ_SK_SJ_SK_NS1E_6fusion15FusionCallbacksIS1I_NS1O_13LinCombEltActINS1E_6thread4SiLuESJ_fSJ_fLNS_15FloatRoundStyleE2EEES1J_S1N_JEEENS4_5SM1004TMEM4LOAD26SM100_TMEM_LOAD_32dp32b32xENS4_13SM90_TMA_LOADENS12_INS13_ILi2ELi4ELi3EEES16_NST_INS5_IJS17_S1L_EEENS5_IJS1L_SC_EEEEEEENS4_39AutoVectorizingCopyWithAssumedAlignmentILi128EEENS4_14SM90_TMA_STOREES25_S27_S27_EEEvvEEEEvNT_6ParamsE,"a",@progbits
	.sectionflags	@""
	.align	4
.nv.constant0._ZN7cutlass13device_kernelINS_4gemm6kernel13GemmUniversalIN4cute5tupleIJiiiiEEENS1_10collective13CollectiveMmaINS1_35MainloopSm100TmaUmmaWarpSpecializedILi8ELi2ELi4ENS5_IJNS4_1CILi2EEENSA_ILi1EEESC_EEEEENS5_IJNSA_ILi256EEENSA_ILi128EEENSA_ILi64EEEEEENS_10bfloat16_tENS5_IJlSC_lEEESJ_SK_NS4_8TiledMMAINS4_8MMA_AtomIJNS4_26SM100_MMA_F16BF16_2x1SM_SSISJ_SJ_fLi256ELi128ELNS4_4UMMA5MajorE0ELSP_0ELNSO_7ScaleInE0ELSQ_0EEEEEENS4_6LayoutINS5_IJSC_SC_SC_EEENS5_IJNSA_ILi0EEESV_SV_EEEEENS5_IJNS4_10UnderscoreESY_SY_EEEEENS4_18SM100_TMA_2SM_LOADENS4_14ComposedLayoutINS4_7SwizzleILi3ELi4ELi3EEENS4_18smem_ptr_flag_bitsILi16EEENST_INS5_IJNSA_ILi8EEESH_EEENS5_IJSH_SC_EEEEEEEvNS4_8identityES11_S1B_vS1C_EENS_8epilogue10collective18CollectiveEpilogueINS1E_23Sm100TmaWarpSpecializedILi4ELi2ELi32ELb1ELb0EEEJNS5_IJSG_SG_SH_EEENS5_IJNST_ISG_SC_EENST_INSA_ILi32EEESC_EEEEESJ_SK_SJ_SK_NS1E_6fusion15FusionCallbacksIS1I_NS1O_13LinCombEltActINS1E_6thread4SiLuESJ_fSJ_fLNS_15FloatRoundStyleE2EEES1J_S1N_JEEENS4_5SM1004TMEM4LOAD26SM100_TMEM_LOAD_32dp32b32xENS4_13SM90_TMA_LOADENS12_INS13_ILi2ELi4ELi3EEES16_NST_INS5_IJS17_S1L_EEENS5_IJS1L_SC_EEEEEEENS4_39AutoVectorizingCopyWithAssumedAlignmentILi128EEENS4_14SM90_TMA_STOREES25_S27_S27_EEEvvEEEEvNT_6ParamsE:
	.zero		2944


//--------------------- SYMBOLS --------------------------

	.type		.nv.reservedSmem.offset0,@object
	.size		.nv.reservedSmem.offset0,0x4
	.type		.nv.reservedSmem.cap,@object
	.size		.nv.reservedSmem.cap,0x4
	.type		__assertfail,@function
